//
// Generated by NVIDIA NVVM Compiler
//
// Compiler Build ID: CL-36424714
// Cuda compilation tools, release 13.0, V13.0.88
// Based on NVVM 20.0.0
//

.version 9.0
.target sm_100
.address_size 64

	// .globl	_Z18identifyTileRangesiPmP4int2

.visible .entry _Z18identifyTileRangesiPmP4int2(
	.param .u32 _Z18identifyTileRangesiPmP4int2_param_0,
	.param .u64 .ptr .align 1 _Z18identifyTileRangesiPmP4int2_param_1,
	.param .u64 .ptr .align 1 _Z18identifyTileRangesiPmP4int2_param_2
)
{
	.reg .pred 	%p<5>;
	.reg .b32 	%r<8>;
	.reg .b64 	%rd<15>;

	ld.param.u32 	%r2, [_Z18identifyTileRangesiPmP4int2_param_0];
	ld.param.u64 	%rd6, [_Z18identifyTileRangesiPmP4int2_param_1];
	ld.param.u64 	%rd7, [_Z18identifyTileRangesiPmP4int2_param_2];
	cvta.to.global.u64 	%rd1, %rd7;
	mov.u32 	%r3, %ctaid.x;
	mov.u32 	%r4, %ntid.x;
	mov.u32 	%r5, %tid.x;
	mad.lo.s32 	%r1, %r3, %r4, %r5;
	setp.ge.s32 	%p1, %r1, %r2;
	@%p1 bra 	$L__BB0_7;
	cvta.to.global.u64 	%rd8, %rd6;
	mul.wide.s32 	%rd9, %r1, 8;
	add.s64 	%rd2, %rd8, %rd9;
	ld.global.u64 	%rd10, [%rd2];
	shr.u64 	%rd3, %rd10, 32;
	setp.ne.s32 	%p2, %r1, 0;
	shl.b64 	%rd11, %rd3, 3;
	add.s64 	%rd4, %rd1, %rd11;
	@%p2 bra 	$L__BB0_3;
	mov.b32 	%r6, 0;
	st.global.u32 	[%rd4], %r6;
	bra.uni 	$L__BB0_5;
$L__BB0_3:
	ld.global.u64 	%rd12, [%rd2+-8];
	shr.u64 	%rd5, %rd12, 32;
	setp.eq.s64 	%p3, %rd3, %rd5;
	@%p3 bra 	$L__BB0_5;
	shl.b64 	%rd13, %rd5, 3;
	add.s64 	%rd14, %rd1, %rd13;
	st.global.u32 	[%rd14+4], %r1;
	st.global.u32 	[%rd4], %r1;
$L__BB0_5:
	add.s32 	%r7, %r2, -1;
	setp.ne.s32 	%p4, %r1, %r7;
	@%p4 bra 	$L__BB0_7;
	st.global.u32 	[%rd4+4], %r2;
$L__BB0_7:
	ret;

}
	// .globl	_Z10renderCUDAPK4int2PKjiiiPK6float2PK6float4PKfS9_6float3P6uchar3
.visible .entry _Z10renderCUDAPK4int2PKjiiiPK6float2PK6float4PKfS9_6float3P6uchar3(
	.param .u64 .ptr .align 1 _Z10renderCUDAPK4int2PKjiiiPK6float2PK6float4PKfS9_6float3P6uchar3_param_0,
	.param .u64 .ptr .align 1 _Z10renderCUDAPK4int2PKjiiiPK6float2PK6float4PKfS9_6float3P6uchar3_param_1,
	.param .u32 _Z10renderCUDAPK4int2PKjiiiPK6float2PK6float4PKfS9_6float3P6uchar3_param_2,
	.param .u32 _Z10renderCUDAPK4int2PKjiiiPK6float2PK6float4PKfS9_6float3P6uchar3_param_3,
	.param .u32 _Z10renderCUDAPK4int2PKjiiiPK6float2PK6float4PKfS9_6float3P6uchar3_param_4,
	.param .u64 .ptr .align 1 _Z10renderCUDAPK4int2PKjiiiPK6float2PK6float4PKfS9_6float3P6uchar3_param_5,
	.param .u64 .ptr .align 1 _Z10renderCUDAPK4int2PKjiiiPK6float2PK6float4PKfS9_6float3P6uchar3_param_6,
	.param .u64 .ptr .align 1 _Z10renderCUDAPK4int2PKjiiiPK6float2PK6float4PKfS9_6float3P6uchar3_param_7,
	.param .u64 .ptr .align 1 _Z10renderCUDAPK4int2PKjiiiPK6float2PK6float4PKfS9_6float3P6uchar3_param_8,
	.param .align 4 .b8 _Z10renderCUDAPK4int2PKjiiiPK6float2PK6float4PKfS9_6float3P6uchar3_param_9[12],
	.param .u64 .ptr .align 1 _Z10renderCUDAPK4int2PKjiiiPK6float2PK6float4PKfS9_6float3P6uchar3_param_10
)
{
	.reg .pred 	%p<100>;
	.reg .b32 	%r<184>;
	.reg .b32 	%f<569>;
	.reg .b64 	%rd<70>;

	ld.param.f32 	%f162, [_Z10renderCUDAPK4int2PKjiiiPK6float2PK6float4PKfS9_6float3P6uchar3_param_9+8];
	ld.param.f32 	%f161, [_Z10renderCUDAPK4int2PKjiiiPK6float2PK6float4PKfS9_6float3P6uchar3_param_9+4];
	ld.param.f32 	%f160, [_Z10renderCUDAPK4int2PKjiiiPK6float2PK6float4PKfS9_6float3P6uchar3_param_9];
	ld.param.u64 	%rd11, [_Z10renderCUDAPK4int2PKjiiiPK6float2PK6float4PKfS9_6float3P6uchar3_param_0];
	ld.param.u64 	%rd6, [_Z10renderCUDAPK4int2PKjiiiPK6float2PK6float4PKfS9_6float3P6uchar3_param_1];
	ld.param.u32 	%r22, [_Z10renderCUDAPK4int2PKjiiiPK6float2PK6float4PKfS9_6float3P6uchar3_param_4];
	ld.param.u64 	%rd7, [_Z10renderCUDAPK4int2PKjiiiPK6float2PK6float4PKfS9_6float3P6uchar3_param_5];
	ld.param.u64 	%rd8, [_Z10renderCUDAPK4int2PKjiiiPK6float2PK6float4PKfS9_6float3P6uchar3_param_6];
	ld.param.u64 	%rd9, [_Z10renderCUDAPK4int2PKjiiiPK6float2PK6float4PKfS9_6float3P6uchar3_param_8];
	cvta.to.global.u64 	%rd1, %rd9;
	cvta.to.global.u64 	%rd2, %rd8;
	cvta.to.global.u64 	%rd3, %rd7;
	cvta.to.global.u64 	%rd4, %rd6;
	cvta.to.global.u64 	%rd12, %rd11;
	mov.u32 	%r23, %ctaid.y;
	mov.u32 	%r24, %ctaid.x;
	mad.lo.s32 	%r25, %r22, %r23, %r24;
	mul.wide.u32 	%rd13, %r25, 8;
	add.s64 	%rd14, %rd12, %rd13;
	ld.global.nc.v2.u32 	{%r182, %r2}, [%rd14];
	setp.ge.s32 	%p1, %r182, %r2;
	@%p1 bra 	$L__BB1_35;
	mul.wide.s32 	%rd15, %r182, 4;
	add.s64 	%rd16, %rd4, %rd15;
	ld.global.nc.u32 	%r26, [%rd16];
	mul.wide.s32 	%rd17, %r26, 8;
	add.s64 	%rd18, %rd3, %rd17;
	ld.global.nc.v2.f32 	{%f567, %f568}, [%rd18];
	mul.wide.s32 	%rd19, %r26, 16;
	add.s64 	%rd20, %rd2, %rd19;
	ld.global.nc.v4.f32 	{%f562, %f561, %f560, %f165}, [%rd20];
	add.s64 	%rd21, %rd1, %rd19;
	ld.global.nc.v4.f32 	{%f566, %f565, %f564, %f563}, [%rd21];
	ld.global.nc.u32 	%r183, [%rd16+4];
	mov.f32 	%f512, 0f00000000;
	mov.f32 	%f496, 0f3F800000;
	shl.b32 	%r28, %r24, 5;
	mov.u32 	%r29, %tid.x;
	shl.b32 	%r30, %r29, 2;
	add.s32 	%r31, %r28, %r30;
	shl.b32 	%r33, %r23, 4;
	mov.f32 	%f497, %f496;
	mov.f32 	%f498, %f496;
	mov.f32 	%f499, %f496;
	mov.f32 	%f500, %f496;
	mov.f32 	%f501, %f496;
	mov.f32 	%f502, %f496;
	mov.f32 	%f503, %f496;
	mov.f32 	%f504, %f496;
	mov.f32 	%f505, %f496;
	mov.f32 	%f506, %f496;
	mov.f32 	%f507, %f496;
	mov.f32 	%f508, %f496;
	mov.f32 	%f509, %f496;
	mov.f32 	%f510, %f496;
	mov.f32 	%f511, %f496;
	mov.f32 	%f513, %f512;
	mov.f32 	%f514, %f512;
	mov.f32 	%f515, %f512;
	mov.f32 	%f516, %f512;
	mov.f32 	%f517, %f512;
	mov.f32 	%f518, %f512;
	mov.f32 	%f519, %f512;
	mov.f32 	%f520, %f512;
	mov.f32 	%f521, %f512;
	mov.f32 	%f522, %f512;
	mov.f32 	%f523, %f512;
	mov.f32 	%f524, %f512;
	mov.f32 	%f525, %f512;
	mov.f32 	%f526, %f512;
	mov.f32 	%f527, %f512;
	mov.f32 	%f528, %f512;
	mov.f32 	%f529, %f512;
	mov.f32 	%f530, %f512;
	mov.f32 	%f531, %f512;
	mov.f32 	%f532, %f512;
	mov.f32 	%f533, %f512;
	mov.f32 	%f534, %f512;
	mov.f32 	%f535, %f512;
	mov.f32 	%f536, %f512;
	mov.f32 	%f537, %f512;
	mov.f32 	%f538, %f512;
	mov.f32 	%f539, %f512;
	mov.f32 	%f540, %f512;
	mov.f32 	%f541, %f512;
	mov.f32 	%f542, %f512;
	mov.f32 	%f543, %f512;
	mov.f32 	%f544, %f512;
	mov.f32 	%f545, %f512;
	mov.f32 	%f546, %f512;
	mov.f32 	%f547, %f512;
	mov.f32 	%f548, %f512;
	mov.f32 	%f549, %f512;
	mov.f32 	%f550, %f512;
	mov.f32 	%f551, %f512;
	mov.f32 	%f552, %f512;
	mov.f32 	%f553, %f512;
	mov.f32 	%f554, %f512;
	mov.f32 	%f555, %f512;
	mov.f32 	%f556, %f512;
	mov.f32 	%f557, %f512;
	mov.f32 	%f558, %f512;
	mov.f32 	%f559, %f512;
$L__BB1_2:
	ld.param.u64 	%rd68, [_Z10renderCUDAPK4int2PKjiiiPK6float2PK6float4PKfS9_6float3P6uchar3_param_8];
	ld.param.u64 	%rd67, [_Z10renderCUDAPK4int2PKjiiiPK6float2PK6float4PKfS9_6float3P6uchar3_param_6];
	ld.param.u64 	%rd66, [_Z10renderCUDAPK4int2PKjiiiPK6float2PK6float4PKfS9_6float3P6uchar3_param_5];
	ld.param.u64 	%rd65, [_Z10renderCUDAPK4int2PKjiiiPK6float2PK6float4PKfS9_6float3P6uchar3_param_1];
	add.s32 	%r6, %r182, 1;
	cvt.rn.f32.u32 	%f83, %r31;
	sub.f32 	%f198, %f567, %f83;
	mul.f32 	%f199, %f566, %f198;
	fma.rn.f32 	%f200, %f198, %f199, %f563;
	mov.u32 	%r34, %tid.y;
	shl.b32 	%r35, %r34, 2;
	add.s32 	%r36, %r33, %r35;
	cvt.rn.f32.u32 	%f201, %r36;
	sub.f32 	%f202, %f568, %f201;
	mul.f32 	%f203, %f564, %f202;
	fma.rn.f32 	%f204, %f202, %f203, %f200;
	mul.f32 	%f205, %f565, %f198;
	fma.rn.f32 	%f167, %f202, %f205, %f204;
	// begin inline asm
	ex2.approx.ftz.f32 %f166, %f167;
	// end inline asm
	mul.f32 	%f206, %f166, %f511;
	fma.rn.f32 	%f559, %f562, %f206, %f559;
	fma.rn.f32 	%f558, %f561, %f206, %f558;
	fma.rn.f32 	%f557, %f560, %f206, %f557;
	sub.f32 	%f511, %f511, %f206;
	add.f32 	%f208, %f83, 0f3F800000;
	sub.f32 	%f209, %f567, %f208;
	mul.f32 	%f210, %f566, %f209;
	fma.rn.f32 	%f211, %f209, %f210, %f563;
	fma.rn.f32 	%f212, %f202, %f203, %f211;
	mul.f32 	%f213, %f565, %f209;
	fma.rn.f32 	%f169, %f202, %f213, %f212;
	// begin inline asm
	ex2.approx.ftz.f32 %f168, %f169;
	// end inline asm
	mul.f32 	%f214, %f168, %f510;
	fma.rn.f32 	%f556, %f562, %f214, %f556;
	fma.rn.f32 	%f555, %f561, %f214, %f555;
	fma.rn.f32 	%f554, %f560, %f214, %f554;
	sub.f32 	%f510, %f510, %f214;
	add.f32 	%f216, %f83, 0f40000000;
	sub.f32 	%f217, %f567, %f216;
	mul.f32 	%f218, %f566, %f217;
	fma.rn.f32 	%f219, %f217, %f218, %f563;
	fma.rn.f32 	%f220, %f202, %f203, %f219;
	mul.f32 	%f221, %f565, %f217;
	fma.rn.f32 	%f171, %f202, %f221, %f220;
	// begin inline asm
	ex2.approx.ftz.f32 %f170, %f171;
	// end inline asm
	mul.f32 	%f222, %f170, %f509;
	fma.rn.f32 	%f553, %f562, %f222, %f553;
	fma.rn.f32 	%f552, %f561, %f222, %f552;
	fma.rn.f32 	%f551, %f560, %f222, %f551;
	sub.f32 	%f509, %f509, %f222;
	add.f32 	%f224, %f83, 0f40400000;
	sub.f32 	%f225, %f567, %f224;
	mul.f32 	%f226, %f566, %f225;
	fma.rn.f32 	%f227, %f225, %f226, %f563;
	fma.rn.f32 	%f228, %f202, %f203, %f227;
	mul.f32 	%f229, %f565, %f225;
	fma.rn.f32 	%f173, %f202, %f229, %f228;
	// begin inline asm
	ex2.approx.ftz.f32 %f172, %f173;
	// end inline asm
	mul.f32 	%f230, %f172, %f508;
	fma.rn.f32 	%f550, %f562, %f230, %f550;
	fma.rn.f32 	%f549, %f561, %f230, %f549;
	fma.rn.f32 	%f548, %f560, %f230, %f548;
	sub.f32 	%f508, %f508, %f230;
	or.b32  	%r37, %r36, 1;
	cvt.rn.f32.u32 	%f232, %r37;
	sub.f32 	%f233, %f568, %f232;
	mul.f32 	%f234, %f564, %f233;
	fma.rn.f32 	%f235, %f233, %f234, %f200;
	fma.rn.f32 	%f175, %f233, %f205, %f235;
	// begin inline asm
	ex2.approx.ftz.f32 %f174, %f175;
	// end inline asm
	mul.f32 	%f236, %f174, %f507;
	fma.rn.f32 	%f547, %f562, %f236, %f547;
	fma.rn.f32 	%f546, %f561, %f236, %f546;
	fma.rn.f32 	%f545, %f560, %f236, %f545;
	sub.f32 	%f507, %f507, %f236;
	fma.rn.f32 	%f238, %f233, %f234, %f211;
	fma.rn.f32 	%f177, %f233, %f213, %f238;
	// begin inline asm
	ex2.approx.ftz.f32 %f176, %f177;
	// end inline asm
	mul.f32 	%f239, %f176, %f506;
	fma.rn.f32 	%f544, %f562, %f239, %f544;
	fma.rn.f32 	%f543, %f561, %f239, %f543;
	fma.rn.f32 	%f542, %f560, %f239, %f542;
	sub.f32 	%f506, %f506, %f239;
	fma.rn.f32 	%f241, %f233, %f234, %f219;
	fma.rn.f32 	%f179, %f233, %f221, %f241;
	// begin inline asm
	ex2.approx.ftz.f32 %f178, %f179;
	// end inline asm
	mul.f32 	%f242, %f178, %f505;
	fma.rn.f32 	%f541, %f562, %f242, %f541;
	fma.rn.f32 	%f540, %f561, %f242, %f540;
	fma.rn.f32 	%f539, %f560, %f242, %f539;
	sub.f32 	%f505, %f505, %f242;
	fma.rn.f32 	%f244, %f233, %f234, %f227;
	fma.rn.f32 	%f181, %f233, %f229, %f244;
	// begin inline asm
	ex2.approx.ftz.f32 %f180, %f181;
	// end inline asm
	mul.f32 	%f245, %f180, %f504;
	fma.rn.f32 	%f538, %f562, %f245, %f538;
	fma.rn.f32 	%f537, %f561, %f245, %f537;
	fma.rn.f32 	%f536, %f560, %f245, %f536;
	sub.f32 	%f504, %f504, %f245;
	or.b32  	%r38, %r36, 2;
	cvt.rn.f32.u32 	%f247, %r38;
	sub.f32 	%f248, %f568, %f247;
	mul.f32 	%f249, %f564, %f248;
	fma.rn.f32 	%f250, %f248, %f249, %f200;
	fma.rn.f32 	%f183, %f248, %f205, %f250;
	// begin inline asm
	ex2.approx.ftz.f32 %f182, %f183;
	// end inline asm
	mul.f32 	%f251, %f182, %f503;
	fma.rn.f32 	%f535, %f562, %f251, %f535;
	fma.rn.f32 	%f534, %f561, %f251, %f534;
	fma.rn.f32 	%f533, %f560, %f251, %f533;
	sub.f32 	%f503, %f503, %f251;
	fma.rn.f32 	%f253, %f248, %f249, %f211;
	fma.rn.f32 	%f185, %f248, %f213, %f253;
	// begin inline asm
	ex2.approx.ftz.f32 %f184, %f185;
	// end inline asm
	mul.f32 	%f254, %f184, %f502;
	fma.rn.f32 	%f532, %f562, %f254, %f532;
	fma.rn.f32 	%f531, %f561, %f254, %f531;
	fma.rn.f32 	%f530, %f560, %f254, %f530;
	sub.f32 	%f502, %f502, %f254;
	fma.rn.f32 	%f256, %f248, %f249, %f219;
	fma.rn.f32 	%f187, %f248, %f221, %f256;
	// begin inline asm
	ex2.approx.ftz.f32 %f186, %f187;
	// end inline asm
	mul.f32 	%f257, %f186, %f501;
	fma.rn.f32 	%f529, %f562, %f257, %f529;
	fma.rn.f32 	%f528, %f561, %f257, %f528;
	fma.rn.f32 	%f527, %f560, %f257, %f527;
	sub.f32 	%f501, %f501, %f257;
	fma.rn.f32 	%f259, %f248, %f249, %f227;
	fma.rn.f32 	%f189, %f248, %f229, %f259;
	// begin inline asm
	ex2.approx.ftz.f32 %f188, %f189;
	// end inline asm
	mul.f32 	%f260, %f188, %f500;
	fma.rn.f32 	%f526, %f562, %f260, %f526;
	fma.rn.f32 	%f525, %f561, %f260, %f525;
	fma.rn.f32 	%f524, %f560, %f260, %f524;
	sub.f32 	%f500, %f500, %f260;
	or.b32  	%r39, %r36, 3;
	cvt.rn.f32.u32 	%f262, %r39;
	sub.f32 	%f263, %f568, %f262;
	mul.f32 	%f264, %f564, %f263;
	fma.rn.f32 	%f265, %f263, %f264, %f200;
	fma.rn.f32 	%f191, %f263, %f205, %f265;
	// begin inline asm
	ex2.approx.ftz.f32 %f190, %f191;
	// end inline asm
	mul.f32 	%f266, %f190, %f499;
	fma.rn.f32 	%f523, %f562, %f266, %f523;
	fma.rn.f32 	%f522, %f561, %f266, %f522;
	fma.rn.f32 	%f521, %f560, %f266, %f521;
	sub.f32 	%f499, %f499, %f266;
	fma.rn.f32 	%f268, %f263, %f264, %f211;
	fma.rn.f32 	%f193, %f263, %f213, %f268;
	// begin inline asm
	ex2.approx.ftz.f32 %f192, %f193;
	// end inline asm
	mul.f32 	%f269, %f192, %f498;
	fma.rn.f32 	%f520, %f562, %f269, %f520;
	fma.rn.f32 	%f519, %f561, %f269, %f519;
	fma.rn.f32 	%f518, %f560, %f269, %f518;
	sub.f32 	%f498, %f498, %f269;
	fma.rn.f32 	%f271, %f263, %f264, %f219;
	fma.rn.f32 	%f195, %f263, %f221, %f271;
	// begin inline asm
	ex2.approx.ftz.f32 %f194, %f195;
	// end inline asm
	mul.f32 	%f272, %f194, %f497;
	fma.rn.f32 	%f517, %f562, %f272, %f517;
	fma.rn.f32 	%f516, %f561, %f272, %f516;
	fma.rn.f32 	%f515, %f560, %f272, %f515;
	sub.f32 	%f497, %f497, %f272;
	fma.rn.f32 	%f274, %f263, %f264, %f227;
	fma.rn.f32 	%f197, %f263, %f229, %f274;
	// begin inline asm
	ex2.approx.ftz.f32 %f196, %f197;
	// end inline asm
	mul.f32 	%f275, %f196, %f496;
	fma.rn.f32 	%f514, %f562, %f275, %f514;
	fma.rn.f32 	%f513, %f561, %f275, %f513;
	fma.rn.f32 	%f512, %f560, %f275, %f512;
	sub.f32 	%f496, %f496, %f275;
	setp.geu.f32 	%p2, %f511, 0f38D1B717;
	setp.geu.f32 	%p3, %f510, 0f38D1B717;
	or.pred  	%p4, %p2, %p3;
	setp.geu.f32 	%p5, %f509, 0f38D1B717;
	or.pred  	%p6, %p4, %p5;
	setp.geu.f32 	%p7, %f508, 0f38D1B717;
	or.pred  	%p8, %p6, %p7;
	setp.geu.f32 	%p9, %f507, 0f38D1B717;
	or.pred  	%p10, %p8, %p9;
	setp.geu.f32 	%p11, %f506, 0f38D1B717;
	or.pred  	%p12, %p10, %p11;
	setp.geu.f32 	%p13, %f505, 0f38D1B717;
	or.pred  	%p14, %p12, %p13;
	setp.geu.f32 	%p15, %f504, 0f38D1B717;
	or.pred  	%p16, %p14, %p15;
	setp.geu.f32 	%p17, %f503, 0f38D1B717;
	or.pred  	%p18, %p16, %p17;
	setp.geu.f32 	%p19, %f502, 0f38D1B717;
	or.pred  	%p20, %p18, %p19;
	setp.geu.f32 	%p21, %f501, 0f38D1B717;
	or.pred  	%p22, %p20, %p21;
	setp.geu.f32 	%p23, %f500, 0f38D1B717;
	or.pred  	%p24, %p22, %p23;
	setp.geu.f32 	%p25, %f499, 0f38D1B717;
	or.pred  	%p26, %p24, %p25;
	setp.geu.f32 	%p27, %f498, 0f38D1B717;
	or.pred  	%p28, %p26, %p27;
	setp.geu.f32 	%p29, %f497, 0f38D1B717;
	or.pred  	%p30, %p28, %p29;
	setp.geu.f32 	%p31, %f496, 0f38D1B717;
	or.pred  	%p32, %p30, %p31;
	cvta.to.global.u64 	%rd22, %rd66;
	mul.wide.s32 	%rd23, %r183, 8;
	add.s64 	%rd24, %rd22, %rd23;
	ld.global.nc.v2.f32 	{%f567, %f568}, [%rd24];
	cvta.to.global.u64 	%rd25, %rd67;
	mul.wide.s32 	%rd26, %r183, 16;
	add.s64 	%rd27, %rd25, %rd26;
	ld.global.nc.v4.f32 	{%f562, %f561, %f560, %f277}, [%rd27];
	cvta.to.global.u64 	%rd28, %rd68;
	add.s64 	%rd29, %rd28, %rd26;
	ld.global.nc.v4.f32 	{%f566, %f565, %f564, %f563}, [%rd29];
	cvta.to.global.u64 	%rd30, %rd65;
	mul.wide.s32 	%rd31, %r182, 4;
	add.s64 	%rd32, %rd30, %rd31;
	ld.global.nc.u32 	%r183, [%rd32+8];
	setp.lt.s32 	%p33, %r6, %r2;
	and.pred  	%p34, %p33, %p32;
	mov.b32 	%r40, -1;
	vote.sync.any.pred 	%p35, %p34, %r40;
	mov.u32 	%r182, %r6;
	@%p35 bra 	$L__BB1_2;
	ld.param.u64 	%rd69, [_Z10renderCUDAPK4int2PKjiiiPK6float2PK6float4PKfS9_6float3P6uchar3_param_10];
	ld.param.u32 	%r166, [_Z10renderCUDAPK4int2PKjiiiPK6float2PK6float4PKfS9_6float3P6uchar3_param_3];
	ld.param.u32 	%r148, [_Z10renderCUDAPK4int2PKjiiiPK6float2PK6float4PKfS9_6float3P6uchar3_param_2];
	cvta.to.global.u64 	%rd5, %rd69;
	mov.u32 	%r42, %ctaid.y;
	shl.b32 	%r43, %r42, 4;
	add.s32 	%r46, %r43, %r35;
	cvt.rn.f32.u32 	%f278, %r46;
	cvt.rzi.u32.f32 	%r47, %f278;
	setp.ge.u32 	%p36, %r47, %r166;
	cvt.rzi.u32.f32 	%r9, %f83;
	setp.ge.u32 	%p37, %r9, %r148;
	or.pred  	%p38, %p37, %p36;
	@%p38 bra 	$L__BB1_5;
	ld.param.u32 	%r149, [_Z10renderCUDAPK4int2PKjiiiPK6float2PK6float4PKfS9_6float3P6uchar3_param_2];
	mad.lo.s32 	%r48, %r47, %r149, %r9;
	setp.lt.f32 	%p39, %f511, 0f38D1B717;
	selp.f32 	%f279, 0f00000000, %f511, %p39;
	fma.rn.f32 	%f280, %f160, %f279, %f559;
	mul.f32 	%f281, %f280, 0f437F0000;
	max.f32 	%f282, %f281, 0f00000000;
	min.f32 	%f283, %f282, 0f437F0000;
	cvt.rzi.u32.f32 	%r49, %f283;
	mul.wide.s32 	%rd33, %r48, 3;
	add.s64 	%rd34, %rd5, %rd33;
	st.global.u8 	[%rd34], %r49;
	fma.rn.f32 	%f284, %f161, %f279, %f558;
	mul.f32 	%f285, %f284, 0f437F0000;
	max.f32 	%f286, %f285, 0f00000000;
	min.f32 	%f287, %f286, 0f437F0000;
	cvt.rzi.u32.f32 	%r50, %f287;
	st.global.u8 	[%rd34+1], %r50;
	fma.rn.f32 	%f288, %f162, %f279, %f557;
	mul.f32 	%f289, %f288, 0f437F0000;
	max.f32 	%f290, %f289, 0f00000000;
	min.f32 	%f291, %f290, 0f437F0000;
	cvt.rzi.u32.f32 	%r51, %f291;
	st.global.u8 	[%rd34+2], %r51;
$L__BB1_5:
	ld.param.u32 	%r167, [_Z10renderCUDAPK4int2PKjiiiPK6float2PK6float4PKfS9_6float3P6uchar3_param_3];
	ld.param.u32 	%r150, [_Z10renderCUDAPK4int2PKjiiiPK6float2PK6float4PKfS9_6float3P6uchar3_param_2];
	setp.ge.u32 	%p40, %r47, %r167;
	mov.u32 	%r52, %ctaid.x;
	shl.b32 	%r53, %r52, 5;
	mov.u32 	%r54, %tid.x;
	shl.b32 	%r55, %r54, 2;
	add.s32 	%r56, %r53, %r55;
	cvt.rn.f32.u32 	%f292, %r56;
	add.f32 	%f293, %f292, 0f3F800000;
	cvt.rzi.u32.f32 	%r10, %f293;
	setp.ge.u32 	%p41, %r10, %r150;
	or.pred  	%p42, %p41, %p40;
	@%p42 bra 	$L__BB1_7;
	ld.param.u32 	%r151, [_Z10renderCUDAPK4int2PKjiiiPK6float2PK6float4PKfS9_6float3P6uchar3_param_2];
	mad.lo.s32 	%r57, %r47, %r151, %r10;
	setp.lt.f32 	%p43, %f510, 0f38D1B717;
	selp.f32 	%f294, 0f00000000, %f510, %p43;
	fma.rn.f32 	%f295, %f160, %f294, %f556;
	mul.f32 	%f296, %f295, 0f437F0000;
	max.f32 	%f297, %f296, 0f00000000;
	min.f32 	%f298, %f297, 0f437F0000;
	cvt.rzi.u32.f32 	%r58, %f298;
	mul.wide.s32 	%rd35, %r57, 3;
	add.s64 	%rd36, %rd5, %rd35;
	st.global.u8 	[%rd36], %r58;
	fma.rn.f32 	%f299, %f161, %f294, %f555;
	mul.f32 	%f300, %f299, 0f437F0000;
	max.f32 	%f301, %f300, 0f00000000;
	min.f32 	%f302, %f301, 0f437F0000;
	cvt.rzi.u32.f32 	%r59, %f302;
	st.global.u8 	[%rd36+1], %r59;
	fma.rn.f32 	%f303, %f162, %f294, %f554;
	mul.f32 	%f304, %f303, 0f437F0000;
	max.f32 	%f305, %f304, 0f00000000;
	min.f32 	%f306, %f305, 0f437F0000;
	cvt.rzi.u32.f32 	%r60, %f306;
	st.global.u8 	[%rd36+2], %r60;
$L__BB1_7:
	ld.param.u32 	%r168, [_Z10renderCUDAPK4int2PKjiiiPK6float2PK6float4PKfS9_6float3P6uchar3_param_3];
	ld.param.u32 	%r152, [_Z10renderCUDAPK4int2PKjiiiPK6float2PK6float4PKfS9_6float3P6uchar3_param_2];
	mul.lo.s32 	%r11, %r47, %r152;
	setp.ge.u32 	%p44, %r47, %r168;
	add.f32 	%f308, %f292, 0f40000000;
	cvt.rzi.u32.f32 	%r12, %f308;
	setp.ge.u32 	%p45, %r12, %r152;
	or.pred  	%p46, %p45, %p44;
	@%p46 bra 	$L__BB1_9;
	add.s32 	%r66, %r12, %r11;
	setp.lt.f32 	%p47, %f509, 0f38D1B717;
	selp.f32 	%f309, 0f00000000, %f509, %p47;
	fma.rn.f32 	%f310, %f160, %f309, %f553;
	mul.f32 	%f311, %f310, 0f437F0000;
	max.f32 	%f312, %f311, 0f00000000;
	min.f32 	%f313, %f312, 0f437F0000;
	cvt.rzi.u32.f32 	%r67, %f313;
	mul.wide.s32 	%rd37, %r66, 3;
	add.s64 	%rd38, %rd5, %rd37;
	st.global.u8 	[%rd38], %r67;
	fma.rn.f32 	%f314, %f161, %f309, %f552;
	mul.f32 	%f315, %f314, 0f437F0000;
	max.f32 	%f316, %f315, 0f00000000;
	min.f32 	%f317, %f316, 0f437F0000;
	cvt.rzi.u32.f32 	%r68, %f317;
	st.global.u8 	[%rd38+1], %r68;
	fma.rn.f32 	%f318, %f162, %f309, %f551;
	mul.f32 	%f319, %f318, 0f437F0000;
	max.f32 	%f320, %f319, 0f00000000;
	min.f32 	%f321, %f320, 0f437F0000;
	cvt.rzi.u32.f32 	%r69, %f321;
	st.global.u8 	[%rd38+2], %r69;
$L__BB1_9:
	ld.param.u32 	%r169, [_Z10renderCUDAPK4int2PKjiiiPK6float2PK6float4PKfS9_6float3P6uchar3_param_3];
	ld.param.u32 	%r153, [_Z10renderCUDAPK4int2PKjiiiPK6float2PK6float4PKfS9_6float3P6uchar3_param_2];
	setp.ge.u32 	%p48, %r47, %r169;
	add.f32 	%f323, %f292, 0f40400000;
	cvt.rzi.u32.f32 	%r13, %f323;
	setp.ge.u32 	%p49, %r13, %r153;
	or.pred  	%p50, %p49, %p48;
	@%p50 bra 	$L__BB1_11;
	add.s32 	%r75, %r13, %r11;
	setp.lt.f32 	%p51, %f508, 0f38D1B717;
	selp.f32 	%f324, 0f00000000, %f508, %p51;
	fma.rn.f32 	%f325, %f160, %f324, %f550;
	mul.f32 	%f326, %f325, 0f437F0000;
	max.f32 	%f327, %f326, 0f00000000;
	min.f32 	%f328, %f327, 0f437F0000;
	cvt.rzi.u32.f32 	%r76, %f328;
	mul.wide.s32 	%rd39, %r75, 3;
	add.s64 	%rd40, %rd5, %rd39;
	st.global.u8 	[%rd40], %r76;
	fma.rn.f32 	%f329, %f161, %f324, %f549;
	mul.f32 	%f330, %f329, 0f437F0000;
	max.f32 	%f331, %f330, 0f00000000;
	min.f32 	%f332, %f331, 0f437F0000;
	cvt.rzi.u32.f32 	%r77, %f332;
	st.global.u8 	[%rd40+1], %r77;
	fma.rn.f32 	%f333, %f162, %f324, %f548;
	mul.f32 	%f334, %f333, 0f437F0000;
	max.f32 	%f335, %f334, 0f00000000;
	min.f32 	%f336, %f335, 0f437F0000;
	cvt.rzi.u32.f32 	%r78, %f336;
	st.global.u8 	[%rd40+2], %r78;
$L__BB1_11:
	ld.param.u32 	%r170, [_Z10renderCUDAPK4int2PKjiiiPK6float2PK6float4PKfS9_6float3P6uchar3_param_3];
	ld.param.u32 	%r154, [_Z10renderCUDAPK4int2PKjiiiPK6float2PK6float4PKfS9_6float3P6uchar3_param_2];
	setp.ge.u32 	%p52, %r9, %r154;
	or.b32  	%r84, %r46, 1;
	cvt.rn.f32.u32 	%f337, %r84;
	cvt.rzi.u32.f32 	%r85, %f337;
	setp.ge.u32 	%p53, %r85, %r170;
	mul.lo.s32 	%r15, %r85, %r154;
	or.pred  	%p54, %p52, %p53;
	@%p54 bra 	$L__BB1_13;
	add.s32 	%r86, %r9, %r15;
	setp.lt.f32 	%p55, %f507, 0f38D1B717;
	selp.f32 	%f338, 0f00000000, %f507, %p55;
	fma.rn.f32 	%f339, %f160, %f338, %f547;
	mul.f32 	%f340, %f339, 0f437F0000;
	max.f32 	%f341, %f340, 0f00000000;
	min.f32 	%f342, %f341, 0f437F0000;
	cvt.rzi.u32.f32 	%r87, %f342;
	mul.wide.s32 	%rd41, %r86, 3;
	add.s64 	%rd42, %rd5, %rd41;
	st.global.u8 	[%rd42], %r87;
	fma.rn.f32 	%f343, %f161, %f338, %f546;
	mul.f32 	%f344, %f343, 0f437F0000;
	max.f32 	%f345, %f344, 0f00000000;
	min.f32 	%f346, %f345, 0f437F0000;
	cvt.rzi.u32.f32 	%r88, %f346;
	st.global.u8 	[%rd42+1], %r88;
	fma.rn.f32 	%f347, %f162, %f338, %f545;
	mul.f32 	%f348, %f347, 0f437F0000;
	max.f32 	%f349, %f348, 0f00000000;
	min.f32 	%f350, %f349, 0f437F0000;
	cvt.rzi.u32.f32 	%r89, %f350;
	st.global.u8 	[%rd42+2], %r89;
$L__BB1_13:
	ld.param.u32 	%r171, [_Z10renderCUDAPK4int2PKjiiiPK6float2PK6float4PKfS9_6float3P6uchar3_param_3];
	ld.param.u32 	%r155, [_Z10renderCUDAPK4int2PKjiiiPK6float2PK6float4PKfS9_6float3P6uchar3_param_2];
	setp.ge.u32 	%p56, %r85, %r171;
	setp.ge.u32 	%p57, %r10, %r155;
	or.pred  	%p58, %p57, %p56;
	@%p58 bra 	$L__BB1_15;
	add.s32 	%r90, %r10, %r15;
	setp.lt.f32 	%p59, %f506, 0f38D1B717;
	selp.f32 	%f351, 0f00000000, %f506, %p59;
	fma.rn.f32 	%f352, %f160, %f351, %f544;
	mul.f32 	%f353, %f352, 0f437F0000;
	max.f32 	%f354, %f353, 0f00000000;
	min.f32 	%f355, %f354, 0f437F0000;
	cvt.rzi.u32.f32 	%r91, %f355;
	mul.wide.s32 	%rd43, %r90, 3;
	add.s64 	%rd44, %rd5, %rd43;
	st.global.u8 	[%rd44], %r91;
	fma.rn.f32 	%f356, %f161, %f351, %f543;
	mul.f32 	%f357, %f356, 0f437F0000;
	max.f32 	%f358, %f357, 0f00000000;
	min.f32 	%f359, %f358, 0f437F0000;
	cvt.rzi.u32.f32 	%r92, %f359;
	st.global.u8 	[%rd44+1], %r92;
	fma.rn.f32 	%f360, %f162, %f351, %f542;
	mul.f32 	%f361, %f360, 0f437F0000;
	max.f32 	%f362, %f361, 0f00000000;
	min.f32 	%f363, %f362, 0f437F0000;
	cvt.rzi.u32.f32 	%r93, %f363;
	st.global.u8 	[%rd44+2], %r93;
$L__BB1_15:
	ld.param.u32 	%r172, [_Z10renderCUDAPK4int2PKjiiiPK6float2PK6float4PKfS9_6float3P6uchar3_param_3];
	ld.param.u32 	%r156, [_Z10renderCUDAPK4int2PKjiiiPK6float2PK6float4PKfS9_6float3P6uchar3_param_2];
	setp.ge.u32 	%p60, %r85, %r172;
	setp.ge.u32 	%p61, %r12, %r156;
	or.pred  	%p62, %p61, %p60;
	@%p62 bra 	$L__BB1_17;
	add.s32 	%r94, %r12, %r15;
	setp.lt.f32 	%p63, %f505, 0f38D1B717;
	selp.f32 	%f364, 0f00000000, %f505, %p63;
	fma.rn.f32 	%f365, %f160, %f364, %f541;
	mul.f32 	%f366, %f365, 0f437F0000;
	max.f32 	%f367, %f366, 0f00000000;
	min.f32 	%f368, %f367, 0f437F0000;
	cvt.rzi.u32.f32 	%r95, %f368;
	mul.wide.s32 	%rd45, %r94, 3;
	add.s64 	%rd46, %rd5, %rd45;
	st.global.u8 	[%rd46], %r95;
	fma.rn.f32 	%f369, %f161, %f364, %f540;
	mul.f32 	%f370, %f369, 0f437F0000;
	max.f32 	%f371, %f370, 0f00000000;
	min.f32 	%f372, %f371, 0f437F0000;
	cvt.rzi.u32.f32 	%r96, %f372;
	st.global.u8 	[%rd46+1], %r96;
	fma.rn.f32 	%f373, %f162, %f364, %f539;
	mul.f32 	%f374, %f373, 0f437F0000;
	max.f32 	%f375, %f374, 0f00000000;
	min.f32 	%f376, %f375, 0f437F0000;
	cvt.rzi.u32.f32 	%r97, %f376;
	st.global.u8 	[%rd46+2], %r97;
$L__BB1_17:
	ld.param.u32 	%r173, [_Z10renderCUDAPK4int2PKjiiiPK6float2PK6float4PKfS9_6float3P6uchar3_param_3];
	ld.param.u32 	%r157, [_Z10renderCUDAPK4int2PKjiiiPK6float2PK6float4PKfS9_6float3P6uchar3_param_2];
	setp.ge.u32 	%p64, %r85, %r173;
	setp.ge.u32 	%p65, %r13, %r157;
	or.pred  	%p66, %p65, %p64;
	@%p66 bra 	$L__BB1_19;
	add.s32 	%r98, %r13, %r15;
	setp.lt.f32 	%p67, %f504, 0f38D1B717;
	selp.f32 	%f377, 0f00000000, %f504, %p67;
	fma.rn.f32 	%f378, %f160, %f377, %f538;
	mul.f32 	%f379, %f378, 0f437F0000;
	max.f32 	%f380, %f379, 0f00000000;
	min.f32 	%f381, %f380, 0f437F0000;
	cvt.rzi.u32.f32 	%r99, %f381;
	mul.wide.s32 	%rd47, %r98, 3;
	add.s64 	%rd48, %rd5, %rd47;
	st.global.u8 	[%rd48], %r99;
	fma.rn.f32 	%f382, %f161, %f377, %f537;
	mul.f32 	%f383, %f382, 0f437F0000;
	max.f32 	%f384, %f383, 0f00000000;
	min.f32 	%f385, %f384, 0f437F0000;
	cvt.rzi.u32.f32 	%r100, %f385;
	st.global.u8 	[%rd48+1], %r100;
	fma.rn.f32 	%f386, %f162, %f377, %f536;
	mul.f32 	%f387, %f386, 0f437F0000;
	max.f32 	%f388, %f387, 0f00000000;
	min.f32 	%f389, %f388, 0f437F0000;
	cvt.rzi.u32.f32 	%r101, %f389;
	st.global.u8 	[%rd48+2], %r101;
$L__BB1_19:
	ld.param.u32 	%r174, [_Z10renderCUDAPK4int2PKjiiiPK6float2PK6float4PKfS9_6float3P6uchar3_param_3];
	ld.param.u32 	%r158, [_Z10renderCUDAPK4int2PKjiiiPK6float2PK6float4PKfS9_6float3P6uchar3_param_2];
	setp.ge.u32 	%p68, %r9, %r158;
	or.b32  	%r107, %r46, 2;
	cvt.rn.f32.u32 	%f390, %r107;
	cvt.rzi.u32.f32 	%r108, %f390;
	setp.ge.u32 	%p69, %r108, %r174;
	mul.lo.s32 	%r17, %r108, %r158;
	or.pred  	%p70, %p68, %p69;
	@%p70 bra 	$L__BB1_21;
	add.s32 	%r109, %r9, %r17;
	setp.lt.f32 	%p71, %f503, 0f38D1B717;
	selp.f32 	%f391, 0f00000000, %f503, %p71;
	fma.rn.f32 	%f392, %f160, %f391, %f535;
	mul.f32 	%f393, %f392, 0f437F0000;
	max.f32 	%f394, %f393, 0f00000000;
	min.f32 	%f395, %f394, 0f437F0000;
	cvt.rzi.u32.f32 	%r110, %f395;
	mul.wide.s32 	%rd49, %r109, 3;
	add.s64 	%rd50, %rd5, %rd49;
	st.global.u8 	[%rd50], %r110;
	fma.rn.f32 	%f396, %f161, %f391, %f534;
	mul.f32 	%f397, %f396, 0f437F0000;
	max.f32 	%f398, %f397, 0f00000000;
	min.f32 	%f399, %f398, 0f437F0000;
	cvt.rzi.u32.f32 	%r111, %f399;
	st.global.u8 	[%rd50+1], %r111;
	fma.rn.f32 	%f400, %f162, %f391, %f533;
	mul.f32 	%f401, %f400, 0f437F0000;
	max.f32 	%f402, %f401, 0f00000000;
	min.f32 	%f403, %f402, 0f437F0000;
	cvt.rzi.u32.f32 	%r112, %f403;
	st.global.u8 	[%rd50+2], %r112;
$L__BB1_21:
	ld.param.u32 	%r175, [_Z10renderCUDAPK4int2PKjiiiPK6float2PK6float4PKfS9_6float3P6uchar3_param_3];
	ld.param.u32 	%r159, [_Z10renderCUDAPK4int2PKjiiiPK6float2PK6float4PKfS9_6float3P6uchar3_param_2];
	setp.ge.u32 	%p72, %r108, %r175;
	setp.ge.u32 	%p73, %r10, %r159;
	or.pred  	%p74, %p73, %p72;
	@%p74 bra 	$L__BB1_23;
	add.s32 	%r113, %r10, %r17;
	setp.lt.f32 	%p75, %f502, 0f38D1B717;
	selp.f32 	%f404, 0f00000000, %f502, %p75;
	fma.rn.f32 	%f405, %f160, %f404, %f532;
	mul.f32 	%f406, %f405, 0f437F0000;
	max.f32 	%f407, %f406, 0f00000000;
	min.f32 	%f408, %f407, 0f437F0000;
	cvt.rzi.u32.f32 	%r114, %f408;
	mul.wide.s32 	%rd51, %r113, 3;
	add.s64 	%rd52, %rd5, %rd51;
	st.global.u8 	[%rd52], %r114;
	fma.rn.f32 	%f409, %f161, %f404, %f531;
	mul.f32 	%f410, %f409, 0f437F0000;
	max.f32 	%f411, %f410, 0f00000000;
	min.f32 	%f412, %f411, 0f437F0000;
	cvt.rzi.u32.f32 	%r115, %f412;
	st.global.u8 	[%rd52+1], %r115;
	fma.rn.f32 	%f413, %f162, %f404, %f530;
	mul.f32 	%f414, %f413, 0f437F0000;
	max.f32 	%f415, %f414, 0f00000000;
	min.f32 	%f416, %f415, 0f437F0000;
	cvt.rzi.u32.f32 	%r116, %f416;
	st.global.u8 	[%rd52+2], %r116;
$L__BB1_23:
	ld.param.u32 	%r176, [_Z10renderCUDAPK4int2PKjiiiPK6float2PK6float4PKfS9_6float3P6uchar3_param_3];
	ld.param.u32 	%r160, [_Z10renderCUDAPK4int2PKjiiiPK6float2PK6float4PKfS9_6float3P6uchar3_param_2];
	setp.ge.u32 	%p76, %r108, %r176;
	setp.ge.u32 	%p77, %r12, %r160;
	or.pred  	%p78, %p77, %p76;
	@%p78 bra 	$L__BB1_25;
	add.s32 	%r117, %r12, %r17;
	setp.lt.f32 	%p79, %f501, 0f38D1B717;
	selp.f32 	%f417, 0f00000000, %f501, %p79;
	fma.rn.f32 	%f418, %f160, %f417, %f529;
	mul.f32 	%f419, %f418, 0f437F0000;
	max.f32 	%f420, %f419, 0f00000000;
	min.f32 	%f421, %f420, 0f437F0000;
	cvt.rzi.u32.f32 	%r118, %f421;
	mul.wide.s32 	%rd53, %r117, 3;
	add.s64 	%rd54, %rd5, %rd53;
	st.global.u8 	[%rd54], %r118;
	fma.rn.f32 	%f422, %f161, %f417, %f528;
	mul.f32 	%f423, %f422, 0f437F0000;
	max.f32 	%f424, %f423, 0f00000000;
	min.f32 	%f425, %f424, 0f437F0000;
	cvt.rzi.u32.f32 	%r119, %f425;
	st.global.u8 	[%rd54+1], %r119;
	fma.rn.f32 	%f426, %f162, %f417, %f527;
	mul.f32 	%f427, %f426, 0f437F0000;
	max.f32 	%f428, %f427, 0f00000000;
	min.f32 	%f429, %f428, 0f437F0000;
	cvt.rzi.u32.f32 	%r120, %f429;
	st.global.u8 	[%rd54+2], %r120;
$L__BB1_25:
	ld.param.u32 	%r177, [_Z10renderCUDAPK4int2PKjiiiPK6float2PK6float4PKfS9_6float3P6uchar3_param_3];
	ld.param.u32 	%r161, [_Z10renderCUDAPK4int2PKjiiiPK6float2PK6float4PKfS9_6float3P6uchar3_param_2];
	setp.ge.u32 	%p80, %r108, %r177;
	setp.ge.u32 	%p81, %r13, %r161;
	or.pred  	%p82, %p81, %p80;
	@%p82 bra 	$L__BB1_27;
	add.s32 	%r121, %r13, %r17;
	setp.lt.f32 	%p83, %f500, 0f38D1B717;
	selp.f32 	%f430, 0f00000000, %f500, %p83;
	fma.rn.f32 	%f431, %f160, %f430, %f526;
	mul.f32 	%f432, %f431, 0f437F0000;
	max.f32 	%f433, %f432, 0f00000000;
	min.f32 	%f434, %f433, 0f437F0000;
	cvt.rzi.u32.f32 	%r122, %f434;
	mul.wide.s32 	%rd55, %r121, 3;
	add.s64 	%rd56, %rd5, %rd55;
	st.global.u8 	[%rd56], %r122;
	fma.rn.f32 	%f435, %f161, %f430, %f525;
	mul.f32 	%f436, %f435, 0f437F0000;
	max.f32 	%f437, %f436, 0f00000000;
	min.f32 	%f438, %f437, 0f437F0000;
	cvt.rzi.u32.f32 	%r123, %f438;
	st.global.u8 	[%rd56+1], %r123;
	fma.rn.f32 	%f439, %f162, %f430, %f524;
	mul.f32 	%f440, %f439, 0f437F0000;
	max.f32 	%f441, %f440, 0f00000000;
	min.f32 	%f442, %f441, 0f437F0000;
	cvt.rzi.u32.f32 	%r124, %f442;
	st.global.u8 	[%rd56+2], %r124;
$L__BB1_27:
	ld.param.u32 	%r178, [_Z10renderCUDAPK4int2PKjiiiPK6float2PK6float4PKfS9_6float3P6uchar3_param_3];
	ld.param.u32 	%r162, [_Z10renderCUDAPK4int2PKjiiiPK6float2PK6float4PKfS9_6float3P6uchar3_param_2];
	setp.ge.u32 	%p84, %r9, %r162;
	or.b32  	%r130, %r46, 3;
	cvt.rn.f32.u32 	%f443, %r130;
	cvt.rzi.u32.f32 	%r131, %f443;
	setp.ge.u32 	%p85, %r131, %r178;
	mul.lo.s32 	%r19, %r131, %r162;
	or.pred  	%p86, %p84, %p85;
	@%p86 bra 	$L__BB1_29;
	add.s32 	%r132, %r9, %r19;
	setp.lt.f32 	%p87, %f499, 0f38D1B717;
	selp.f32 	%f444, 0f00000000, %f499, %p87;
	fma.rn.f32 	%f445, %f160, %f444, %f523;
	mul.f32 	%f446, %f445, 0f437F0000;
	max.f32 	%f447, %f446, 0f00000000;
	min.f32 	%f448, %f447, 0f437F0000;
	cvt.rzi.u32.f32 	%r133, %f448;
	mul.wide.s32 	%rd57, %r132, 3;
	add.s64 	%rd58, %rd5, %rd57;
	st.global.u8 	[%rd58], %r133;
	fma.rn.f32 	%f449, %f161, %f444, %f522;
	mul.f32 	%f450, %f449, 0f437F0000;
	max.f32 	%f451, %f450, 0f00000000;
	min.f32 	%f452, %f451, 0f437F0000;
	cvt.rzi.u32.f32 	%r134, %f452;
	st.global.u8 	[%rd58+1], %r134;
	fma.rn.f32 	%f453, %f162, %f444, %f521;
	mul.f32 	%f454, %f453, 0f437F0000;
	max.f32 	%f455, %f454, 0f00000000;
	min.f32 	%f456, %f455, 0f437F0000;
	cvt.rzi.u32.f32 	%r135, %f456;
	st.global.u8 	[%rd58+2], %r135;
$L__BB1_29:
	ld.param.u32 	%r179, [_Z10renderCUDAPK4int2PKjiiiPK6float2PK6float4PKfS9_6float3P6uchar3_param_3];
	ld.param.u32 	%r163, [_Z10renderCUDAPK4int2PKjiiiPK6float2PK6float4PKfS9_6float3P6uchar3_param_2];
	setp.ge.u32 	%p88, %r131, %r179;
	setp.ge.u32 	%p89, %r10, %r163;
	or.pred  	%p90, %p89, %p88;
	@%p90 bra 	$L__BB1_31;
	add.s32 	%r136, %r10, %r19;
	setp.lt.f32 	%p91, %f498, 0f38D1B717;
	selp.f32 	%f457, 0f00000000, %f498, %p91;
	fma.rn.f32 	%f458, %f160, %f457, %f520;
	mul.f32 	%f459, %f458, 0f437F0000;
	max.f32 	%f460, %f459, 0f00000000;
	min.f32 	%f461, %f460, 0f437F0000;
	cvt.rzi.u32.f32 	%r137, %f461;
	mul.wide.s32 	%rd59, %r136, 3;
	add.s64 	%rd60, %rd5, %rd59;
	st.global.u8 	[%rd60], %r137;
	fma.rn.f32 	%f462, %f161, %f457, %f519;
	mul.f32 	%f463, %f462, 0f437F0000;
	max.f32 	%f464, %f463, 0f00000000;
	min.f32 	%f465, %f464, 0f437F0000;
	cvt.rzi.u32.f32 	%r138, %f465;
	st.global.u8 	[%rd60+1], %r138;
	fma.rn.f32 	%f466, %f162, %f457, %f518;
	mul.f32 	%f467, %f466, 0f437F0000;
	max.f32 	%f468, %f467, 0f00000000;
	min.f32 	%f469, %f468, 0f437F0000;
	cvt.rzi.u32.f32 	%r139, %f469;
	st.global.u8 	[%rd60+2], %r139;
$L__BB1_31:
	ld.param.u32 	%r180, [_Z10renderCUDAPK4int2PKjiiiPK6float2PK6float4PKfS9_6float3P6uchar3_param_3];
	ld.param.u32 	%r164, [_Z10renderCUDAPK4int2PKjiiiPK6float2PK6float4PKfS9_6float3P6uchar3_param_2];
	setp.ge.u32 	%p92, %r131, %r180;
	setp.ge.u32 	%p93, %r12, %r164;
	or.pred  	%p94, %p93, %p92;
	@%p94 bra 	$L__BB1_33;
	add.s32 	%r140, %r12, %r19;
	setp.lt.f32 	%p95, %f497, 0f38D1B717;
	selp.f32 	%f470, 0f00000000, %f497, %p95;
	fma.rn.f32 	%f471, %f160, %f470, %f517;
	mul.f32 	%f472, %f471, 0f437F0000;
	max.f32 	%f473, %f472, 0f00000000;
	min.f32 	%f474, %f473, 0f437F0000;
	cvt.rzi.u32.f32 	%r141, %f474;
	mul.wide.s32 	%rd61, %r140, 3;
	add.s64 	%rd62, %rd5, %rd61;
	st.global.u8 	[%rd62], %r141;
	fma.rn.f32 	%f475, %f161, %f470, %f516;
	mul.f32 	%f476, %f475, 0f437F0000;
	max.f32 	%f477, %f476, 0f00000000;
	min.f32 	%f478, %f477, 0f437F0000;
	cvt.rzi.u32.f32 	%r142, %f478;
	st.global.u8 	[%rd62+1], %r142;
	fma.rn.f32 	%f479, %f162, %f470, %f515;
	mul.f32 	%f480, %f479, 0f437F0000;
	max.f32 	%f481, %f480, 0f00000000;
	min.f32 	%f482, %f481, 0f437F0000;
	cvt.rzi.u32.f32 	%r143, %f482;
	st.global.u8 	[%rd62+2], %r143;
$L__BB1_33:
	ld.param.u32 	%r181, [_Z10renderCUDAPK4int2PKjiiiPK6float2PK6float4PKfS9_6float3P6uchar3_param_3];
	ld.param.u32 	%r165, [_Z10renderCUDAPK4int2PKjiiiPK6float2PK6float4PKfS9_6float3P6uchar3_param_2];
	setp.ge.u32 	%p96, %r131, %r181;
	setp.ge.u32 	%p97, %r13, %r165;
	or.pred  	%p98, %p97, %p96;
	@%p98 bra 	$L__BB1_35;
	add.s32 	%r144, %r13, %r19;
	setp.lt.f32 	%p99, %f496, 0f38D1B717;
	selp.f32 	%f483, 0f00000000, %f496, %p99;
	fma.rn.f32 	%f484, %f160, %f483, %f514;
	mul.f32 	%f485, %f484, 0f437F0000;
	max.f32 	%f486, %f485, 0f00000000;
	min.f32 	%f487, %f486, 0f437F0000;
	cvt.rzi.u32.f32 	%r145, %f487;
	mul.wide.s32 	%rd63, %r144, 3;
	add.s64 	%rd64, %rd5, %rd63;
	st.global.u8 	[%rd64], %r145;
	fma.rn.f32 	%f488, %f161, %f483, %f513;
	mul.f32 	%f489, %f488, 0f437F0000;
	max.f32 	%f490, %f489, 0f00000000;
	min.f32 	%f491, %f490, 0f437F0000;
	cvt.rzi.u32.f32 	%r146, %f491;
	st.global.u8 	[%rd64+1], %r146;
	fma.rn.f32 	%f492, %f162, %f483, %f512;
	mul.f32 	%f493, %f492, 0f437F0000;
	max.f32 	%f494, %f493, 0f00000000;
	min.f32 	%f495, %f494, 0f437F0000;
	cvt.rzi.u32.f32 	%r147, %f495;
	st.global.u8 	[%rd64+2], %r147;
$L__BB1_35:
	ret;

}


// ===== COMPILED SASS (sm_100) =====

	.target	sm_100

	.elftype	@"ET_EXEC"


//--------------------- .note.nv.tkinfo           --------------------------
	.section	.note.nv.tkinfo,"",@"SHT_NOTE"
	.sectionflags	@"SHF_NOTE_NV_TKINFO"
	.tkinfo
        /*0018*/ 	.word	0x00000002
        /*0030*/ 	.string	""
        /*0030*/ 	.string	"ptxas"
        /*0030*/ 	.string	"Cuda compilation tools, release 13.0, V13.0.88"
        /*0030*/ 	.string	"Build cuda_13.0.r13.0/compiler.36424714_0"
        /*0030*/ 	.string	"-arch sm_100 -m 64 "



//--------------------- .note.nv.cuinfo           --------------------------
	.section	.note.nv.cuinfo,"",@"SHT_NOTE"
	.sectionflags	@"SHF_NOTE_NV_CUINFO"
        /*0018*/ 	.short	0x0002
        /*001a*/ 	.short	0x0064
        /*001c*/ 	.short	0x0082
	.zero		2


//--------------------- .nv.info                  --------------------------
	.section	.nv.info,"",@"SHT_CUDA_INFO"
	.align	4


	//----- nvinfo : EIATTR_REGCOUNT
	.align		4
        /*0000*/ 	.byte	0x04, 0x2f
        /*0002*/ 	.short	(.L_1 - .L_0)
	.align		4
.L_0:
        /*0004*/ 	.word	index@(_Z18identifyTileRangesiPmP4int2)
        /*0008*/ 	.word	0x0000000c


	//----- nvinfo : EIATTR_FRAME_SIZE
	.align		4
.L_1:
        /*000c*/ 	.byte	0x04, 0x11
        /*000e*/ 	.short	(.L_3 - .L_2)
	.align		4
.L_2:
        /*0010*/ 	.word	index@(_Z18identifyTileRangesiPmP4int2)
        /*0014*/ 	.word	0x00000000


	//----- nvinfo : EIATTR_REGCOUNT
	.align		4
.L_3:
        /*0018*/ 	.byte	0x04, 0x2f
        /*001a*/ 	.short	(.L_5 - .L_4)
	.align		4
.L_4:
        /*001c*/ 	.word	index@(_Z10renderCUDAPK4int2PKjiiiPK6float2PK6float4PKfS9_6float3P6uchar3)
        /*0020*/ 	.word	0x00000080


	//----- nvinfo : EIATTR_FRAME_SIZE
	.align		4
.L_5:
        /*0024*/ 	.byte	0x04, 0x11
        /*0026*/ 	.short	(.L_7 - .L_6)
	.align		4
.L_6:
        /*0028*/ 	.word	index@(_Z10renderCUDAPK4int2PKjiiiPK6float2PK6float4PKfS9_6float3P6uchar3)
        /*002c*/ 	.word	0x00000000


	//----- nvinfo : EIATTR_MIN_STACK_SIZE
	.align		4
.L_7:
        /*0030*/ 	.byte	0x04, 0x12
        /*0032*/ 	.short	(.L_9 - .L_8)
	.align		4
.L_8:
        /*0034*/ 	.word	index@(_Z10renderCUDAPK4int2PKjiiiPK6float2PK6float4PKfS9_6float3P6uchar3)
        /*0038*/ 	.word	0x00000000


	//----- nvinfo : EIATTR_MIN_STACK_SIZE
	.align		4
.L_9:
        /*003c*/ 	.byte	0x04, 0x12
        /*003e*/ 	.short	(.L_11 - .L_10)
	.align		4
.L_10:
        /*0040*/ 	.word	index@(_Z18identifyTileRangesiPmP4int2)
        /*0044*/ 	.word	0x00000000
.L_11:


//--------------------- .nv.compat                --------------------------
	.section	.nv.compat,"",@"SHT_CUDA_COMPAT_INFO"
	.align	4
        /*0000*/ 	.byte	0x02, 0x09, 0x00, 0x00, 0x02, 0x02, 0x01, 0x00, 0x02, 0x05, 0x05, 0x00, 0x03, 0x07, 0x01, 0x01
        /*0010*/ 	.byte	0x02, 0x03, 0x00, 0x00, 0x02, 0x06, 0x01, 0x00, 0x04, 0x0b, 0x08, 0x00, 0x01, 0x00, 0x00, 0x00
        /*0020*/ 	.byte	0x00, 0x00, 0x00, 0x00


//--------------------- .nv.info._Z10renderCUDAPK4int2PKjiiiPK6float2PK6float4PKfS9_6float3P6uchar3 --------------------------
	.section	.nv.info._Z10renderCUDAPK4int2PKjiiiPK6float2PK6float4PKfS9_6float3P6uchar3,"",@"SHT_CUDA_INFO"
	.sectionflags	@""
	.align	4


	//----- nvinfo : EIATTR_CUDA_API_VERSION
	.align		4
        /*0000*/ 	.byte	0x04, 0x37
        /*0002*/ 	.short	(.L_13 - .L_12)
.L_12:
        /*0004*/ 	.word	0x00000082


	//----- nvinfo : EIATTR_KPARAM_INFO
	.align		4
.L_13:
        /*0008*/ 	.byte	0x04, 0x17
        /*000a*/ 	.short	(.L_15 - .L_14)
.L_14:
        /*000c*/ 	.word	0x00000000
        /*0010*/ 	.short	0x000a
        /*0012*/ 	.short	0x0050
        /*0014*/ 	.byte	0x00, 0xf5, 0x21, 0x00


	//----- nvinfo : EIATTR_KPARAM_INFO
	.align		4
.L_15:
        /*0018*/ 	.byte	0x04, 0x17
        /*001a*/ 	.short	(.L_17 - .L_16)
.L_16:
        /*001c*/ 	.word	0x00000000
        /*0020*/ 	.short	0x0009
        /*0022*/ 	.short	0x0040
        /*0024*/ 	.byte	0x00, 0xf0, 0x31, 0x00


	//----- nvinfo : EIATTR_KPARAM_INFO
	.align		4
.L_17:
        /*0028*/ 	.byte	0x04, 0x17
        /*002a*/ 	.short	(.L_19 - .L_18)
.L_18:
        /*002c*/ 	.word	0x00000000
        /*0030*/ 	.short	0x0008
        /*0032*/ 	.short	0x0038
        /*0034*/ 	.byte	0x00, 0xf5, 0x21, 0x00


	//----- nvinfo : EIATTR_KPARAM_INFO
	.align		4
.L_19:
        /*0038*/ 	.byte	0x04, 0x17
        /*003a*/ 	.short	(.L_21 - .L_20)
.L_20:
        /*003c*/ 	.word	0x00000000
        /*0040*/ 	.short	0x0007
        /*0042*/ 	.short	0x0030
        /*0044*/ 	.byte	0x00, 0xf5, 0x21, 0x00


	//----- nvinfo : EIATTR_KPARAM_INFO
	.align		4
.L_21:
        /*0048*/ 	.byte	0x04, 0x17
        /*004a*/ 	.short	(.L_23 - .L_22)
.L_22:
        /*004c*/ 	.word	0x00000000
        /*0050*/ 	.short	0x0006
        /*0052*/ 	.short	0x0028
        /*0054*/ 	.byte	0x00, 0xf5, 0x21, 0x00


	//----- nvinfo : EIATTR_KPARAM_INFO
	.align		4
.L_23:
        /*0058*/ 	.byte	0x04, 0x17
        /*005a*/ 	.short	(.L_25 - .L_24)
.L_24:
        /*005c*/ 	.word	0x00000000
        /*0060*/ 	.short	0x0005
        /*0062*/ 	.short	0x0020
        /*0064*/ 	.byte	0x00, 0xf5, 0x21, 0x00


	//----- nvinfo : EIATTR_KPARAM_INFO
	.align		4
.L_25:
        /*0068*/ 	.byte	0x04, 0x17
        /*006a*/ 	.short	(.L_27 - .L_26)
.L_26:
        /*006c*/ 	.word	0x00000000
        /*0070*/ 	.short	0x0004
        /*0072*/ 	.short	0x0018
        /*0074*/ 	.byte	0x00, 0xf0, 0x11, 0x00


	//----- nvinfo : EIATTR_KPARAM_INFO
	.align		4
.L_27:
        /*0078*/ 	.byte	0x04, 0x17
        /*007a*/ 	.short	(.L_29 - .L_28)
.L_28:
        /*007c*/ 	.word	0x00000000
        /*0080*/ 	.short	0x0003
        /*0082*/ 	.short	0x0014
        /*0084*/ 	.byte	0x00, 0xf0, 0x11, 0x00


	//----- nvinfo : EIATTR_KPARAM_INFO
	.align		4
.L_29:
        /*0088*/ 	.byte	0x04, 0x17
        /*008a*/ 	.short	(.L_31 - .L_30)
.L_30:
        /*008c*/ 	.word	0x00000000
        /*0090*/ 	.short	0x0002
        /*0092*/ 	.short	0x0010
        /*0094*/ 	.byte	0x00, 0xf0, 0x11, 0x00


	//----- nvinfo : EIATTR_KPARAM_INFO
	.align		4
.L_31:
        /*0098*/ 	.byte	0x04, 0x17
        /*009a*/ 	.short	(.L_33 - .L_32)
.L_32:
        /*009c*/ 	.word	0x00000000
        /*00a0*/ 	.short	0x0001
        /*00a2*/ 	.short	0x0008
        /*00a4*/ 	.byte	0x00, 0xf5, 0x21, 0x00


	//----- nvinfo : EIATTR_KPARAM_INFO
	.align		4
.L_33:
        /*00a8*/ 	.byte	0x04, 0x17
        /*00aa*/ 	.short	(.L_35 - .L_34)
.L_34:
        /*00ac*/ 	.word	0x00000000
        /*00b0*/ 	.short	0x0000
        /*00b2*/ 	.short	0x0000
        /*00b4*/ 	.byte	0x00, 0xf5, 0x21, 0x00


	//----- nvinfo : EIATTR_SPARSE_MMA_MASK
	.align		4
.L_35:
        /*00b8*/ 	.byte	0x03, 0x50
        /*00ba*/ 	.short	0x0000


	//----- nvinfo : EIATTR_MAXREG_COUNT
	.align		4
        /*00bc*/ 	.byte	0x03, 0x1b
        /*00be*/ 	.short	0x00ff


	//----- nvinfo : EIATTR_MERCURY_ISA_VERSION
	.align		4
        /*00c0*/ 	.byte	0x03, 0x5f
        /*00c2*/ 	.short	0x0101


	//----- nvinfo : EIATTR_UNUSED_LOAD_BYTE_OFFSET
	.align		4
        /*00c4*/ 	.byte	0x04, 0x44
        /*00c6*/ 	.short	(.L_37 - .L_36)


	//   ....[0]....
.L_36:
        /*00c8*/ 	.word	0x00000180
        /*00cc*/ 	.word	0x00000fff


	//   ....[1]....
        /*00d0*/ 	.word	0x00000ec0
        /*00d4*/ 	.word	0x00000fff


	//----- nvinfo : EIATTR_COOP_GROUP_MASK_REGIDS
	.align		4
.L_37:
        /*00d8*/ 	.byte	0x04, 0x29
        /*00da*/ 	.short	(.L_39 - .L_38)


	//   ....[0]....
.L_38:
        /*00dc*/ 	.word	0xffffffff


	//----- nvinfo : EIATTR_COOP_GROUP_INSTR_OFFSETS
	.align		4
.L_39:
        /*00e0*/ 	.byte	0x04, 0x28
        /*00e2*/ 	.short	(.L_41 - .L_40)


	//   ....[0]....
.L_40:
        /*00e4*/ 	.word	0x00001100


	//----- nvinfo : EIATTR_VRC_CTA_INIT_COUNT
	.align		4
.L_41:
        /*00e8*/ 	.byte	0x02, 0x4a
	.zero		1
	.zero		1


	//----- nvinfo : EIATTR_EXIT_INSTR_OFFSETS
	.align		4
        /*00ec*/ 	.byte	0x04, 0x1c
        /*00ee*/ 	.short	(.L_43 - .L_42)


	//   ....[0]....
.L_42:
        /*00f0*/ 	.word	0x000000a0


	//   ....[1]....
        /*00f4*/ 	.word	0x00002d70


	//   ....[2]....
        /*00f8*/ 	.word	0x00002f10


	//----- nvinfo : EIATTR_CRS_STACK_SIZE
	.align		4
.L_43:
        /*00fc*/ 	.byte	0x04, 0x1e
        /*00fe*/ 	.short	(.L_45 - .L_44)
.L_44:
        /*0100*/ 	.word	0x00000000


	//----- nvinfo : EIATTR_CBANK_PARAM_SIZE
	.align		4
.L_45:
        /*0104*/ 	.byte	0x03, 0x19
        /*0106*/ 	.short	0x0058


	//----- nvinfo : EIATTR_PARAM_CBANK
	.align		4
        /*0108*/ 	.byte	0x04, 0x0a
        /*010a*/ 	.short	(.L_47 - .L_46)
	.align		4
.L_46:
        /*010c*/ 	.word	index@(.nv.constant0._Z10renderCUDAPK4int2PKjiiiPK6float2PK6float4PKfS9_6float3P6uchar3)
        /*0110*/ 	.short	0x0380
        /*0112*/ 	.short	0x0058


	//----- nvinfo : EIATTR_SW_WAR
	.align		4
.L_47:
        /*0114*/ 	.byte	0x04, 0x36
        /*0116*/ 	.short	(.L_49 - .L_48)
.L_48:
        /*0118*/ 	.word	0x00000008
.L_49:


//--------------------- .nv.info._Z18identifyTileRangesiPmP4int2 --------------------------
	.section	.nv.info._Z18identifyTileRangesiPmP4int2,"",@"SHT_CUDA_INFO"
	.sectionflags	@""
	.align	4


	//----- nvinfo : EIATTR_CUDA_API_VERSION
	.align		4
        /*0000*/ 	.byte	0x04, 0x37
        /*0002*/ 	.short	(.L_51 - .L_50)
.L_50:
        /*0004*/ 	.word	0x00000082


	//----- nvinfo : EIATTR_KPARAM_INFO
	.align		4
.L_51:
        /*0008*/ 	.byte	0x04, 0x17
        /*000a*/ 	.short	(.L_53 - .L_52)
.L_52:
        /*000c*/ 	.word	0x00000000
        /*0010*/ 	.short	0x0002
        /*0012*/ 	.short	0x0010
        /*0014*/ 	.byte	0x00, 0xf5, 0x21, 0x00


	//----- nvinfo : EIATTR_KPARAM_INFO
	.align		4
.L_53:
        /*0018*/ 	.byte	0x04, 0x17
        /*001a*/ 	.short	(.L_55 - .L_54)
.L_54:
        /*001c*/ 	.word	0x00000000
        /*0020*/ 	.short	0x0001
        /*0022*/ 	.short	0x0008
        /*0024*/ 	.byte	0x00, 0xf5, 0x21, 0x00


	//----- nvinfo : EIATTR_KPARAM_INFO
	.align		4
.L_55:
        /*0028*/ 	.byte	0x04, 0x17
        /*002a*/ 	.short	(.L_57 - .L_56)
.L_56:
        /*002c*/ 	.word	0x00000000
        /*0030*/ 	.short	0x0000
        /*0032*/ 	.short	0x0000
        /*0034*/ 	.byte	0x00, 0xf0, 0x11, 0x00


	//----- nvinfo : EIATTR_SPARSE_MMA_MASK
	.align		4
.L_57:
        /*0038*/ 	.byte	0x03, 0x50
        /*003a*/ 	.short	0x0000


	//----- nvinfo : EIATTR_MAXREG_COUNT
	.align		4
        /*003c*/ 	.byte	0x03, 0x1b
        /*003e*/ 	.short	0x00ff


	//----- nvinfo : EIATTR_MERCURY_ISA_VERSION
	.align		4
        /*0040*/ 	.byte	0x03, 0x5f
        /*0042*/ 	.short	0x0101


	//----- nvinfo : EIATTR_VRC_CTA_INIT_COUNT
	.align		4
        /*0044*/ 	.byte	0x02, 0x4a
	.zero		1
	.zero		1


	//----- nvinfo : EIATTR_EXIT_INSTR_OFFSETS
	.align		4
        /*0048*/ 	.byte	0x04, 0x1c
        /*004a*/ 	.short	(.L_59 - .L_58)


	//   ....[0]....
.L_58:
        /*004c*/ 	.word	0x00000070


	//   ....[1]....
        /*0050*/ 	.word	0x000001d0


	//   ....[2]....
        /*0054*/ 	.word	0x000001f0


	//----- nvinfo : EIATTR_CRS_STACK_SIZE
	.align		4
.L_59:
        /*0058*/ 	.byte	0x04, 0x1e
        /*005a*/ 	.short	(.L_61 - .L_60)
.L_60:
        /*005c*/ 	.word	0x00000000


	//----- nvinfo : EIATTR_CBANK_PARAM_SIZE
	.align		4
.L_61:
        /*0060*/ 	.byte	0x03, 0x19
        /*0062*/ 	.short	0x0018


	//----- nvinfo : EIATTR_PARAM_CBANK
	.align		4
        /*0064*/ 	.byte	0x04, 0x0a
        /*0066*/ 	.short	(.L_63 - .L_62)
	.align		4
.L_62:
        /*0068*/ 	.word	index@(.nv.constant0._Z18identifyTileRangesiPmP4int2)
        /*006c*/ 	.short	0x0380
        /*006e*/ 	.short	0x0018


	//----- nvinfo : EIATTR_SW_WAR
	.align		4
.L_63:
        /*0070*/ 	.byte	0x04, 0x36
        /*0072*/ 	.short	(.L_65 - .L_64)
.L_64:
        /*0074*/ 	.word	0x00000008
.L_65:


//--------------------- .nv.callgraph             --------------------------
	.section	.nv.callgraph,"",@"SHT_CUDA_CALLGRAPH"
	.align	4
	.sectionentsize	8
	.align		4
        /*0000*/ 	.word	0x00000000
	.align		4
        /*0004*/ 	.word	0xffffffff
	.align		4
        /*0008*/ 	.word	0x00000000
	.align		4
        /*000c*/ 	.word	0xfffffffe
	.align		4
        /*0010*/ 	.word	0x00000000
	.align		4
        /*0014*/ 	.word	0xfffffffd
	.align		4
        /*0018*/ 	.word	0x00000000
	.align		4
        /*001c*/ 	.word	0xfffffffc


//--------------------- .text._Z10renderCUDAPK4int2PKjiiiPK6float2PK6float4PKfS9_6float3P6uchar3 --------------------------
	.section	.text._Z10renderCUDAPK4int2PKjiiiPK6float2PK6float4PKfS9_6float3P6uchar3,"ax",@progbits
	.align	128
        .global         _Z10renderCUDAPK4int2PKjiiiPK6float2PK6float4PKfS9_6float3P6uchar3
        .type           _Z10renderCUDAPK4int2PKjiiiPK6float2PK6float4PKfS9_6float3P6uchar3,@function
        .size           _Z10renderCUDAPK4int2PKjiiiPK6float2PK6float4PKfS9_6float3P6uchar3,(.L_x_35 - _Z10renderCUDAPK4int2PKjiiiPK6float2PK6float4PKfS9_6float3P6uchar3)
        .other          _Z10renderCUDAPK4int2PKjiiiPK6float2PK6float4PKfS9_6float3P6uchar3,@"STO_CUDA_ENTRY STV_DEFAULT"
_Z10renderCUDAPK4int2PKjiiiPK6float2PK6float4PKfS9_6float3P6uchar3:
.text._Z10renderCUDAPK4int2PKjiiiPK6float2PK6float4PKfS9_6float3P6uchar3:
[----:B------:R-:W-:Y:S01]  /*0000*/  LDC R1, c[0x0][0x37c] ;  /* 0x0000df00ff017b82 */ /* 0x000fe20000000800 */
[----:B------:R-:W0:Y:S07]  /*0010*/  S2R R72, SR_CTAID.Y ;  /* 0x0000000000487919 */ /* 0x000e2e0000002600 */
[----:B------:R-:W1:Y:S01]  /*0020*/  LDC.64 R16, c[0x0][0x380] ;  /* 0x0000e000ff107b82 */ /* 0x000e620000000a00 */
[----:B------:R-:W0:Y:S01]  /*0030*/  LDCU UR4, c[0x0][0x398] ;  /* 0x00007300ff0477ac */ /* 0x000e220008000800 */
[----:B------:R-:W0:Y:S01]  /*0040*/  S2R R23, SR_CTAID.X ;  /* 0x0000000000177919 */ /* 0x000e220000002500 */
[----:B------:R-:W2:Y:S01]  /*0050*/  LDCU.64 UR6, c[0x0][0x358] ;  /* 0x00006b00ff0677ac */ /* 0x000ea20008000a00 */
[----:B0-----:R-:W-:-:S04]  /*0060*/  IMAD R3, R72, UR4, R23 ;  /* 0x0000000448037c24 */ /* 0x001fc8000f8e0217 */
[----:B-1----:R-:W-:-:S06]  /*0070*/  IMAD.WIDE.U32 R16, R3, 0x8, R16 ;  /* 0x0000000803107825 */ /* 0x002fcc00078e0010 */
[----:B--2---:R-:W2:Y:S02]  /*0080*/  LDG.E.64.CONSTANT R16, desc[UR6][R16.64] ;  /* 0x0000000610107981 */ /* 0x004ea4000c1e9b00 */
[----:B--2---:R-:W-:-:S13]  /*0090*/  ISETP.GE.AND P0, PT, R16, R17, PT ;  /* 0x000000111000720c */ /* 0x004fda0003f06270 */
[----:B------:R-:W-:Y:S05]  /*00a0*/  @P0 EXIT ;  /* 0x000000000000094d */ /* 0x000fea0003800000 */
[----:B------:R-:W0:Y:S01]  /*00b0*/  LDCU.64 UR10, c[0x0][0x388] ;  /* 0x00007100ff0a77ac */ /* 0x000e220008000a00 */
[----:B------:R-:W-:Y:S01]  /*00c0*/  R2UR UR4, R16 ;  /* 0x00000000100472ca */ /* 0x000fe200000e0000 */
[----:B------:R-:W1:Y:S08]  /*00d0*/  LDC.64 R14, c[0x0][0x3a8] ;  /* 0x0000ea00ff0e7b82 */ /* 0x000e700000000a00 */
[----:B------:R-:W2:Y:S04]  /*00e0*/  LDC.64 R12, c[0x0][0x3a0] ;  /* 0x0000e800ff0c7b82 */ /* 0x000ea80000000a00 */
[----:B0-----:R-:W-:-:S04]  /*00f0*/  UIMAD.WIDE UR8, UR4, 0x4, UR10 ;  /* 0x00000004040878a5 */ /* 0x001fc8000f8e020a */
[----:B------:R-:W0:Y:S02]  /*0100*/  LDC.64 R2, c[0x0][0x3b8] ;  /* 0x0000ee00ff027b82 */ /* 0x000e240000000a00 */
[----:B------:R-:W-:Y:S02]  /*0110*/  MOV R20, UR8 ;  /* 0x0000000800147c02 */ /* 0x000fe40008000f00 */
[----:B------:R-:W-:-:S05]  /*0120*/  MOV R21, UR9 ;  /* 0x0000000900157c02 */ /* 0x000fca0008000f00 */
[----:B------:R-:W1:Y:S04]  /*0130*/  LDG.E.CONSTANT R9, desc[UR6][R20.64] ;  /* 0x0000000614097981 */ /* 0x000e68000c1e9900 */
[----:B------:R3:W5:Y:S01]  /*0140*/  LDG.E.CONSTANT R103, desc[UR6][R20.64+0x4] ;  /* 0x0000040614677981 */ /* 0x000762000c1e9900 */
[----:B------:R-:W4:Y:S01]  /*0150*/  S2R R0, SR_TID.X ;  /* 0x0000000000007919 */ /* 0x000f220000002100 */
[----:B-1----:R-:W-:-:S04]  /*0160*/  IMAD.WIDE R4, R9, 0x10, R14 ;  /* 0x0000001009047825 */ /* 0x002fc800078e020e */
[C---:B--2---:R-:W-:Y:S02]  /*0170*/  IMAD.WIDE R18, R9.reuse, 0x8, R12 ;  /* 0x0000000809127825 */ /* 0x044fe400078e020c */
[----:B------:R-:W5:Y:S02]  /*0180*/  LDG.E.128.CONSTANT R4, desc[UR6][R4.64] ;  /* 0x0000000604047981 */ /* 0x000f64000c1e9d00 */
[----:B0-----:R-:W-:Y:S02]  /*0190*/  IMAD.WIDE R8, R9, 0x10, R2 ;  /* 0x0000001009087825 */ /* 0x001fe400078e0202 */
[----:B------:R-:W5:Y:S04]  /*01a0*/  LDG.E.64.CONSTANT R18, desc[UR6][R18.64] ;  /* 0x0000000612127981 */ /* 0x000f68000c1e9b00 */
[----:B------:R-:W5:Y:S01]  /*01b0*/  LDG.E.128.CONSTANT R8, desc[UR6][R8.64] ;  /* 0x0000000608087981 */ /* 0x000f62000c1e9d00 */
[----:B----4-:R-:W-:Y:S01]  /*01c0*/  LEA R80, R23, R0, 0x3 ;  /* 0x0000000017507211 */ /* 0x010fe200078e18ff */
[----:B------:R-:W-:-:S02]  /*01d0*/  HFMA2 R0, -RZ, RZ, 1.875, 0 ;  /* 0x3f800000ff007431 */ /* 0x000fc400000001ff */
[----:B------:R-:W-:Y:S02]  /*01e0*/  HFMA2 R22, -RZ, RZ, 1.875, 0 ;  /* 0x3f800000ff167431 */ /* 0x000fe400000001ff */
[----:B------:R-:W-:Y:S02]  /*01f0*/  HFMA2 R26, -RZ, RZ, 1.875, 0 ;  /* 0x3f800000ff1a7431 */ /* 0x000fe400000001ff */
[----:B------:R-:W-:Y:S02]  /*0200*/  HFMA2 R28, -RZ, RZ, 1.875, 0 ;  /* 0x3f800000ff1c7431 */ /* 0x000fe400000001ff */
[----:B------:R-:W-:Y:S02]  /*0210*/  HFMA2 R30, -RZ, RZ, 1.875, 0 ;  /* 0x3f800000ff1e7431 */ /* 0x000fe400000001ff */
[----:B------:R-:W-:Y:S02]  /*0220*/  HFMA2 R32, -RZ, RZ, 1.875, 0 ;  /* 0x3f800000ff207431 */ /* 0x000fe400000001ff */
[----:B------:R-:W-:-:S02]  /*0230*/  HFMA2 R34, -RZ, RZ, 1.875, 0 ;  /* 0x3f800000ff227431 */ /* 0x000fc400000001ff */
[----:B------:R-:W-:Y:S02]  /*0240*/  HFMA2 R64, -RZ, RZ, 1.875, 0 ;  /* 0x3f800000ff407431 */ /* 0x000fe400000001ff */
[----:B------:R-:W-:Y:S02]  /*0250*/  HFMA2 R65, -RZ, RZ, 0, 0 ;  /* 0x00000000ff417431 */ /* 0x000fe400000001ff */
[----:B------:R-:W-:Y:S02]  /*0260*/  HFMA2 R73, -RZ, RZ, 0, 0 ;  /* 0x00000000ff497431 */ /* 0x000fe400000001ff */
[----:B------:R-:W-:Y:S02]  /*0270*/  HFMA2 R77, -RZ, RZ, 0, 0 ;  /* 0x00000000ff4d7431 */ /* 0x000fe400000001ff */
[----:B------:R-:W-:Y:S02]  /*0280*/  HFMA2 R81, -RZ, RZ, 0, 0 ;  /* 0x00000000ff517431 */ /* 0x000fe400000001ff */
[----:B------:R-:W-:-:S02]  /*0290*/  HFMA2 R83, -RZ, RZ, 0, 0 ;  /* 0x00000000ff537431 */ /* 0x000fc400000001ff */
[----:B------:R-:W-:Y:S02]  /*02a0*/  HFMA2 R85, -RZ, RZ, 0, 0 ;  /* 0x00000000ff557431 */ /* 0x000fe400000001ff */
[----:B------:R-:W-:Y:S02]  /*02b0*/  HFMA2 R91, -RZ, RZ, 0, 0 ;  /* 0x00000000ff5b7431 */ /* 0x000fe400000001ff */
[----:B------:R-:W-:Y:S01]  /*02c0*/  HFMA2 R95, -RZ, RZ, 0, 0 ;  /* 0x00000000ff5f7431 */ /* 0x000fe200000001ff */
[----:B------:R-:W-:Y:S02]  /*02d0*/  CS2R R36, SRZ ;  /* 0x0000000000247805 */ /* 0x000fe4000001ff00 */
[----:B------:R-:W-:Y:S02]  /*02e0*/  MOV R16, 0x3f800000 ;  /* 0x3f80000000107802 */ /* 0x000fe40000000f00 */
[----:B------:R-:W-:Y:S02]  /*02f0*/  CS2R R38, SRZ ;  /* 0x0000000000267805 */ /* 0x000fe4000001ff00 */
[----:B------:R-:W-:-:S02]  /*0300*/  MOV R24, 0x3f800000 ;  /* 0x3f80000000187802 */ /* 0x000fc40000000f00 */
[----:B------:R-:W-:Y:S02]  /*0310*/  CS2R R48, SRZ ;  /* 0x0000000000307805 */ /* 0x000fe4000001ff00 */
[----:B------:R-:W-:Y:S02]  /*0320*/  MOV R27, 0x3f800000 ;  /* 0x3f800000001b7802 */ /* 0x000fe40000000f00 */
        /* <DEDUP_REMOVED lines=11> */
[----:B------:R-:W-:Y:S02]  /*03e0*/  CS2R R62, SRZ ;  /* 0x00000000003e7805 */ /* 0x000fe4000001ff00 */
[----:B------:R-:W-:Y:S02]  /*03f0*/  CS2R R52, SRZ ;  /* 0x0000000000347805 */ /* 0x000fe4000001ff00 */
[----:B------:R-:W-:Y:S02]  /*0400*/  CS2R R44, SRZ ;  /* 0x00000000002c7805 */ /* 0x000fe4000001ff00 */
[----:B------:R-:W-:Y:S02]  /*0410*/  CS2R R54, SRZ ;  /* 0x0000000000367805 */ /* 0x000fe4000001ff00 */
[----:B------:R-:W-:-:S02]  /*0420*/  CS2R R40, SRZ ;  /* 0x0000000000287805 */ /* 0x000fc4000001ff00 */
[----:B------:R-:W-:Y:S02]  /*0430*/  CS2R R66, SRZ ;  /* 0x0000000000427805 */ /* 0x000fe4000001ff00 */
[----:B------:R-:W-:Y:S02]  /*0440*/  MOV R69, RZ ;  /* 0x000000ff00457202 */ /* 0x000fe40000000f00 */
[----:B------:R-:W-:Y:S02]  /*0450*/  CS2R R70, SRZ ;  /* 0x0000000000467805 */ /* 0x000fe4000001ff00 */
[----:B------:R-:W-:Y:S02]  /*0460*/  MOV R75, RZ ;  /* 0x000000ff004b7202 */ /* 0x000fe40000000f00 */
[----:B------:R-:W-:Y:S02]  /*0470*/  MOV R79, RZ ;  /* 0x000000ff004f7202 */ /* 0x000fe40000000f00 */
[----:B------:R-:W-:-:S02]  /*0480*/  MOV R87, RZ ;  /* 0x000000ff00577202 */ /* 0x000fc40000000f00 */
[----:B------:R-:W-:Y:S02]  /*0490*/  MOV R23, RZ ;  /* 0x000000ff00177202 */ /* 0x000fe40000000f00 */
[----:B------:R-:W-:Y:S02]  /*04a0*/  MOV R25, RZ ;  /* 0x000000ff00197202 */ /* 0x000fe40000000f00 */
[----:B------:R-:W-:Y:S02]  /*04b0*/  MOV R89, RZ ;  /* 0x000000ff00597202 */ /* 0x000fe40000000f00 */
[----:B------:R-:W-:Y:S02]  /*04c0*/  MOV R93, RZ ;  /* 0x000000ff005d7202 */ /* 0x000fe40000000f00 */
[----:B---3--:R-:W-:-:S07]  /*04d0*/  SHF.L.U32 R80, R80, 0x2, RZ ;  /* 0x0000000250507819 */ /* 0x008fce00000006ff */
.L_x_0:
[----:B-----5:R-:W0:Y:S01]  /*04e0*/  S2R R7, SR_TID.Y ;  /* 0x0000000000077919 */ /* 0x020e220000002200 */
[----:B------:R-:W-:Y:S01]  /*04f0*/  I2FP.F32.U32 R105, R80 ;  /* 0x0000005000697245 */ /* 0x000fe20000201000 */
[----:B------:R-:W-:-:S04]  /*0500*/  UIMAD.WIDE UR8, UR4, 0x4, UR10 ;  /* 0x00000004040878a5 */ /* 0x000fc8000f8e020a */
[C-C-:B------:R-:W-:Y:S01]  /*0510*/  FADD R20, -R105.reuse, R18.reuse ;  /* 0x0000001269147221 */ /* 0x140fe20000000100 */
[C---:B------:R-:W-:Y:S01]  /*0520*/  FADD R101, R105.reuse, 1 ;  /* 0x3f80000069657421 */ /* 0x040fe20000000000 */
[C---:B------:R-:W-:Y:S01]  /*0530*/  FADD R97, R105.reuse, 3 ;  /* 0x4040000069617421 */ /* 0x040fe20000000000 */
[----:B------:R-:W-:Y:S01]  /*0540*/  FADD R99, R105, 2 ;  /* 0x4000000069637421 */ /* 0x000fe20000000000 */
[CC--:B------:R-:W-:Y:S01]  /*0550*/  FMUL R21, R20.reuse, R8.reuse ;  /* 0x0000000814157220 */ /* 0x0c0fe20000400000 */
[--C-:B------:R-:W-:Y:S01]  /*0560*/  FADD R88, -R101, R18.reuse ;  /* 0x0000001265587221 */ /* 0x100fe20000000100 */
[--C-:B------:R-:W-:Y:S01]  /*0570*/  FADD R90, -R97, R18.reuse ;  /* 0x00000012615a7221 */ /* 0x100fe20000000100 */
[----:B------:R-:W-:Y:S01]  /*0580*/  FADD R82, -R99, R18 ;  /* 0x0000001263527221 */ /* 0x000fe20000000100 */
[C---:B------:R-:W-:Y:S01]  /*0590*/  FFMA R21, R20.reuse, R21, R11 ;  /* 0x0000001514157223 */ /* 0x040fe2000000000b */
[----:B------:R-:W-:Y:S01]  /*05a0*/  FMUL R20, R20, R9 ;  /* 0x0000000914147220 */ /* 0x000fe20000400000 */
[-C--:B------:R-:W-:Y:S01]  /*05b0*/  FMUL R84, R90, R8.reuse ;  /* 0x000000085a547220 */ /* 0x080fe20000400000 */
[----:B------:R-:W-:-:S04]  /*05c0*/  FMUL R86, R82, R8 ;  /* 0x0000000852567220 */ /* 0x000fc80000400000 */
[----:B------:R-:W-:Y:S01]  /*05d0*/  FFMA R86, R82, R86, R11 ;  /* 0x0000005652567223 */ /* 0x000fe2000000000b */
[----:B0-----:R-:W-:-:S04]  /*05e0*/  SHF.L.U32 R7, R7, 0x2, RZ ;  /* 0x0000000207077819 */ /* 0x001fc800000006ff */
[----:B------:R-:W-:Y:S01]  /*05f0*/  LEA R74, R72, R7, 0x4 ;  /* 0x00000007484a7211 */ /* 0x000fe200078e20ff */
[----:B------:R-:W-:Y:S01]  /*0600*/  FMUL R7, R88, R8 ;  /* 0x0000000858077220 */ /* 0x000fe20000400000 */
[-C--:B------:R-:W-:Y:S01]  /*0610*/  FMUL R8, R82, R9.reuse ;  /* 0x0000000952087220 */ /* 0x080fe20000400000 */
[----:B------:R-:W-:Y:S01]  /*0620*/  FMUL R82, R90, R9 ;  /* 0x000000095a527220 */ /* 0x000fe20000400000 */
[----:B------:R-:W-:Y:S01]  /*0630*/  I2FP.F32.U32 R76, R74 ;  /* 0x0000004a004c7245 */ /* 0x000fe20000201000 */
[C-C-:B------:R-:W-:Y:S01]  /*0640*/  FFMA R18, R88.reuse, R7, R11.reuse ;  /* 0x0000000758127223 */ /* 0x140fe2000000000b */
[----:B------:R-:W-:Y:S01]  /*0650*/  FMUL R88, R88, R9 ;  /* 0x0000000958587220 */ /* 0x000fe20000400000 */
[----:B------:R-:W-:Y:S01]  /*0660*/  IADD3 R92, PT, PT, R74, 0x1, RZ ;  /* 0x000000014a5c7810 */ /* 0x000fe20007ffe0ff */
[----:B------:R-:W-:Y:S01]  /*0670*/  FFMA R11, R90, R84, R11 ;  /* 0x000000545a0b7223 */ /* 0x000fe2000000000b */
[----:B------:R-:W-:-:S04]  /*0680*/  FADD R109, -R76, R19 ;  /* 0x000000134c6d7221 */ /* 0x000fc80000000100 */
[----:B------:R-:W-:-:S04]  /*0690*/  FMUL R78, R109, R10 ;  /* 0x0000000a6d4e7220 */ /* 0x000fc80000400000 */
[CC--:B------:R-:W-:Y:S01]  /*06a0*/  FFMA R76, R109.reuse, R78.reuse, R21 ;  /* 0x0000004e6d4c7223 */ /* 0x0c0fe20000000015 */
[CC--:B------:R-:W-:Y:S01]  /*06b0*/  FFMA R111, R109.reuse, R78.reuse, R86 ;  /* 0x0000004e6d6f7223 */ /* 0x0c0fe20000000056 */
[C---:B------:R-:W-:Y:S02]  /*06c0*/  FFMA R9, R109.reuse, R78, R11 ;  /* 0x0000004e6d097223 */ /* 0x040fe4000000000b */
[C---:B------:R-:W-:Y:S01]  /*06d0*/  FFMA R7, R109.reuse, R20, R76 ;  /* 0x000000146d077223 */ /* 0x040fe2000000004c */
[C---:B------:R-:W-:Y:S01]  /*06e0*/  FFMA R76, R109.reuse, R78, R18 ;  /* 0x0000004e6d4c7223 */ /* 0x040fe20000000012 */
[C---:B------:R-:W-:Y:S01]  /*06f0*/  FFMA R84, R109.reuse, R8, R111 ;  /* 0x000000086d547223 */ /* 0x040fe2000000006f */
[C---:B------:R-:W-:Y:S02]  /*0700*/  IADD3 R78, PT, PT, R74.reuse, 0x2, RZ ;  /* 0x000000024a4e7810 */ /* 0x040fe40007ffe0ff */
[C---:B------:R-:W-:Y:S01]  /*0710*/  FFMA R107, R109.reuse, R88, R76 ;  /* 0x000000586d6b7223 */ /* 0x040fe2000000004c */
[----:B------:R-:W-:Y:S01]  /*0720*/  I2FP.F32.U32 R76, R92 ;  /* 0x0000005c004c7245 */ /* 0x000fe20000201000 */
[----:B------:R-:W-:Y:S01]  /*0730*/  FFMA R109, R109, R82, R9 ;  /* 0x000000526d6d7223 */ /* 0x000fe20000000009 */
[----:B------:R-:W-:Y:S01]  /*0740*/  I2FP.F32.U32 R78, R78 ;  /* 0x0000004e004e7245 */ /* 0x000fe20000201000 */
[----:B------:R-:W0:Y:S01]  /*0750*/  MUFU.EX2 R7, R7 ;  /* 0x0000000700077308 */ /* 0x000e220000000800 */
[----:B------:R-:W-:Y:S01]  /*0760*/  IADD3 R74, PT, PT, R74, 0x3, RZ ;  /* 0x000000034a4a7810 */ /* 0x000fe20007ffe0ff */
[----:B------:R-:W-:-:S03]  /*0770*/  FADD R113, -R76, R19 ;  /* 0x000000134c717221 */ /* 0x000fc60000000100 */
[----:B------:R-:W-:Y:S01]  /*0780*/  I2FP.F32.U32 R74, R74 ;  /* 0x0000004a004a7245 */ /* 0x000fe20000201000 */
[C---:B------:R-:W-:Y:S02]  /*0790*/  FMUL R92, R113.reuse, R10 ;  /* 0x0000000a715c7220 */ /* 0x040fe40000400000 */
[----:B------:R-:W1:Y:S02]  /*07a0*/  MUFU.EX2 R107, R107 ;  /* 0x0000006b006b7308 */ /* 0x000e640000000800 */
[CC--:B------:R-:W-:Y:S01]  /*07b0*/  FFMA R9, R113.reuse, R92.reuse, R21 ;  /* 0x0000005c71097223 */ /* 0x0c0fe20000000015 */
[----:B------:R-:W-:Y:S01]  /*07c0*/  FADD R119, -R74, R19 ;  /* 0x000000134a777221 */ /* 0x000fe20000000100 */
[CC--:B------:R-:W-:Y:S02]  /*07d0*/  FFMA R115, R113.reuse, R92.reuse, R11 ;  /* 0x0000005c71737223 */ /* 0x0c0fe4000000000b */
[-C--:B------:R-:W-:Y:S01]  /*07e0*/  FFMA R90, R20, R113.reuse, R9 ;  /* 0x00000071145a7223 */ /* 0x080fe20000000009 */
[CC--:B------:R-:W-:Y:S01]  /*07f0*/  FFMA R9, R113.reuse, R92.reuse, R18 ;  /* 0x0000005c71097223 */ /* 0x0c0fe20000000012 */
[----:B------:R-:W2:Y:S03]  /*0800*/  MUFU.EX2 R84, R84 ;  /* 0x0000005400547308 */ /* 0x000ea60000000800 */
[----:B------:R-:W-:Y:S01]  /*0810*/  FFMA R111, R88, R113, R9 ;  /* 0x00000071586f7223 */ /* 0x000fe20000000009 */
[----:B------:R-:W-:-:S04]  /*0820*/  FFMA R9, R113, R92, R86 ;  /* 0x0000005c71097223 */ /* 0x000fc80000000056 */
[-C--:B------:R-:W-:Y:S01]  /*0830*/  FFMA R96, R8, R113.reuse, R9 ;  /* 0x0000007108607223 */ /* 0x080fe20000000009 */
[----:B------:R-:W-:Y:S01]  /*0840*/  FADD R9, -R78, R19 ;  /* 0x000000134e097221 */ /* 0x000fe20000000100 */
[----:B------:R-:W-:Y:S01]  /*0850*/  FFMA R113, R82, R113, R115 ;  /* 0x0000007152717223 */ /* 0x000fe20000000073 */
[----:B------:R-:W3:Y:S02]  /*0860*/  MUFU.EX2 R109, R109 ;  /* 0x0000006d006d7308 */ /* 0x000ee40000000800 */
[-C--:B------:R-:W-:Y:S01]  /*0870*/  FMUL R98, R9, R10.reuse ;  /* 0x0000000a09627220 */ /* 0x080fe20000400000 */
[----:B------:R-:W-:-:S03]  /*0880*/  FMUL R10, R119, R10 ;  /* 0x0000000a770a7220 */ /* 0x000fc60000400000 */
[--C-:B------:R-:W-:Y:S01]  /*0890*/  FFMA R19, R9, R98, R21.reuse ;  /* 0x0000006209137223 */ /* 0x100fe20000000015 */
[----:B------:R-:W-:Y:S01]  /*08a0*/  FFMA R100, R119, R10, R21 ;  /* 0x0000000a77647223 */ /* 0x000fe20000000015 */
[--C-:B------:R-:W-:Y:S01]  /*08b0*/  FFMA R21, R9, R98, R18.reuse ;  /* 0x0000006209157223 */ /* 0x100fe20000000012 */
[----:B------:R-:W-:Y:S01]  /*08c0*/  FFMA R18, R119, R10, R18 ;  /* 0x0000000a77127223 */ /* 0x000fe20000000012 */
[-C--:B------:R-:W-:Y:S01]  /*08d0*/  FFMA R19, R20, R9.reuse, R19 ;  /* 0x0000000914137223 */ /* 0x080fe20000000013 */
[----:B------:R-:W-:Y:S01]  /*08e0*/  FFMA R123, R9, R98, R86 ;  /* 0x00000062097b7223 */ /* 0x000fe20000000056 */
[C---:B------:R-:W-:Y:S01]  /*08f0*/  FFMA R21, R88.reuse, R9, R21 ;  /* 0x0000000958157223 */ /* 0x040fe20000000015 */
[----:B------:R-:W-:Y:S01]  /*0900*/  FFMA R18, R88, R119, R18 ;  /* 0x0000007758127223 */ /* 0x000fe20000000012 */
[----:B------:R4:W-:Y:S01]  /*0910*/  MUFU.EX2 R94, R19 ;  /* 0x00000013005e7308 */ /* 0x0009e20000000800 */
[----:B------:R-:W-:Y:S01]  /*0920*/  FFMA R88, R8, R9, R123 ;  /* 0x0000000908587223 */ /* 0x000fe2000000007b */
[----:B------:R-:W-:-:S06]  /*0930*/  FFMA R100, R20, R119, R100 ;  /* 0x0000007714647223 */ /* 0x000fcc0000000064 */
[----:B------:R-:W3:Y:S01]  /*0940*/  MUFU.EX2 R90, R90 ;  /* 0x0000005a005a7308 */ /* 0x000ee20000000800 */
[----:B----4-:R-:W-:-:S04]  /*0950*/  FFMA R19, R9, R98, R11 ;  /* 0x0000006209137223 */ /* 0x010fc8000000000b */
[----:B------:R-:W-:Y:S01]  /*0960*/  FFMA R123, R82, R9, R19 ;  /* 0x00000009527b7223 */ /* 0x000fe20000000013 */
[CC--:B------:R-:W-:Y:S01]  /*0970*/  FFMA R9, R119.reuse, R10.reuse, R86 ;  /* 0x0000000a77097223 */ /* 0x0c0fe20000000056 */
[----:B------:R-:W-:Y:S01]  /*0980*/  FFMA R86, R119, R10, R11 ;  /* 0x0000000a77567223 */ /* 0x000fe2000000000b */
[----:B------:R-:W4:Y:S01]  /*0990*/  MUFU.EX2 R111, R111 ;  /* 0x0000006f006f7308 */ /* 0x000f220000000800 */
[----:B------:R-:W-:Y:S01]  /*09a0*/  MOV R10, UR8 ;  /* 0x00000008000a7c02 */ /* 0x000fe20008000f00 */
[-C--:B------:R-:W-:Y:S01]  /*09b0*/  FFMA R125, R8, R119.reuse, R9 ;  /* 0x00000077087d7223 */ /* 0x080fe20000000009 */
[----:B------:R-:W-:Y:S01]  /*09c0*/  FFMA R119, R82, R119, R86 ;  /* 0x0000007752777223 */ /* 0x000fe20000000056 */
[----:B------:R-:W-:Y:S01]  /*09d0*/  MOV R11, UR9 ;  /* 0x00000009000b7c02 */ /* 0x000fe20008000f00 */
[----:B------:R-:W-:-:S03]  /*09e0*/  IMAD.WIDE R8, R103, 0x10, R2 ;  /* 0x0000001067087825 */ /* 0x000fc600078e0202 */
[----:B------:R-:W4:Y:S08]  /*09f0*/  MUFU.EX2 R92, R96 ;  /* 0x00000060005c7308 */ /* 0x000f300000000800 */
[----:B------:R-:W4:Y:S08]  /*0a00*/  MUFU.EX2 R113, R113 ;  /* 0x0000007100717308 */ /* 0x000f300000000800 */
[----:B------:R-:W4:Y:S08]  /*0a10*/  MUFU.EX2 R115, R100 ;  /* 0x0000006400737308 */ /* 0x000f300000000800 */
[----:B------:R0:W4:Y:S08]  /*0a20*/  MUFU.EX2 R117, R21 ;  /* 0x0000001500757308 */ /* 0x0001300000000800 */
[----:B------:R1:W4:Y:S01]  /*0a30*/  MUFU.EX2 R121, R18 ;  /* 0x0000001200797308 */ /* 0x0003220000000800 */
[----:B0-----:R-:W-:-:S07]  /*0a40*/  IMAD.WIDE R20, R103, 0x10, R14 ;  /* 0x0000001067147825 */ /* 0x001fce00078e020e */
[----:B------:R-:W0:Y:S01]  /*0a50*/  MUFU.EX2 R88, R88 ;  /* 0x0000005800587308 */ /* 0x000e220000000800 */
[----:B-1----:R-:W-:-:S07]  /*0a60*/  IMAD.WIDE R18, R103, 0x8, R12 ;  /* 0x0000000867127825 */ /* 0x002fce00078e020c */
[----:B------:R-:W1:Y:S08]  /*0a70*/  MUFU.EX2 R123, R123 ;  /* 0x0000007b007b7308 */ /* 0x000e700000000800 */
[----:B------:R-:W1:Y:S08]  /*0a80*/  MUFU.EX2 R125, R125 ;  /* 0x0000007d007d7308 */ /* 0x000e700000000800 */
[----:B------:R-:W1:Y:S01]  /*0a90*/  MUFU.EX2 R119, R119 ;  /* 0x0000007700777308 */ /* 0x000e620000000800 */
[----:B------:R-:W-:Y:S01]  /*0aa0*/  FMUL R82, R7, R68 ;  /* 0x0000004407527220 */ /* 0x000fe20000400000 */
[----:B------:R-:W-:Y:S01]  /*0ab0*/  FMUL R86, R107, R64 ;  /* 0x000000406b567220 */ /* 0x000fe20000400000 */
[----:B--2---:R-:W-:Y:S01]  /*0ac0*/  FMUL R84, R84, R35 ;  /* 0x0000002354547220 */ /* 0x004fe20000400000 */
[----:B---3--:R-:W-:Y:S01]  /*0ad0*/  FMUL R96, R109, R34 ;  /* 0x000000226d607220 */ /* 0x008fe20000400000 */
[----:B------:R-:W-:Y:S01]  /*0ae0*/  FMUL R90, R90, R33 ;  /* 0x000000215a5a7220 */ /* 0x000fe20000400000 */
[----:B----4-:R-:W-:Y:S01]  /*0af0*/  FMUL R98, R111, R32 ;  /* 0x000000206f627220 */ /* 0x010fe20000400000 */
[----:B------:R-:W-:Y:S01]  /*0b00*/  FMUL R92, R92, R31 ;  /* 0x0000001f5c5c7220 */ /* 0x000fe20000400000 */
[----:B------:R-:W-:Y:S01]  /*0b10*/  FMUL R100, R113, R30 ;  /* 0x0000001e71647220 */ /* 0x000fe20000400000 */
[----:B------:R-:W-:Y:S01]  /*0b20*/  FMUL R94, R94, R29 ;  /* 0x0000001d5e5e7220 */ /* 0x000fe20000400000 */
[----:B------:R-:W-:Y:S01]  /*0b30*/  FMUL R106, R115, R24 ;  /* 0x00000018736a7220 */ /* 0x000fe20000400000 */
[----:B------:R-:W-:Y:S01]  /*0b40*/  FMUL R102, R117, R28 ;  /* 0x0000001c75667220 */ /* 0x000fe20000400000 */
[----:B------:R-:W-:Y:S01]  /*0b50*/  FMUL R108, R121, R22 ;  /* 0x00000016796c7220 */ /* 0x000fe20000400000 */
[----:B0-----:R-:W-:Y:S01]  /*0b60*/  FMUL R88, R88, R27 ;  /* 0x0000001b58587220 */ /* 0x001fe20000400000 */
[----:B-1----:R-:W-:Y:S01]  /*0b70*/  FMUL R104, R123, R26 ;  /* 0x0000001a7b687220 */ /* 0x002fe20000400000 */
[----:B------:R-:W-:Y:S01]  /*0b80*/  FMUL R110, R125, R16 ;  /* 0x000000107d6e7220 */ /* 0x000fe20000400000 */
[----:B------:R0:W5:Y:S01]  /*0b90*/  LDG.E.CONSTANT R103, desc[UR6][R10.64+0x8] ;  /* 0x000008060a677981 */ /* 0x000162000c1e9900 */
[----:B------:R-:W-:Y:S01]  /*0ba0*/  FMUL R112, R119, R0 ;  /* 0x0000000077707220 */ /* 0x000fe20000400000 */
[-C--:B------:R-:W-:Y:S01]  /*0bb0*/  FFMA R93, R82, R4.reuse, R93 ;  /* 0x00000004525d7223 */ /* 0x080fe2000000005d */
        /* <DEDUP_REMOVED lines=14> */
[----:B------:R-:W-:Y:S01]  /*0ca0*/  FFMA R39, R112, R4, R39 ;  /* 0x0000000470277223 */ /* 0x000fe20000000027 */
        /* <DEDUP_REMOVED lines=32> */
[----:B------:R-:W5:Y:S04]  /*0eb0*/  LDG.E.64.CONSTANT R18, desc[UR6][R18.64] ;  /* 0x0000000612127981 */ /* 0x000f68000c1e9b00 */
[----:B------:R0:W5:Y:S04]  /*0ec0*/  LDG.E.128.CONSTANT R4, desc[UR6][R20.64] ;  /* 0x0000000614047981 */ /* 0x000168000c1e9d00 */
[----:B------:R-:W5:Y:S01]  /*0ed0*/  LDG.E.128.CONSTANT R8, desc[UR6][R8.64] ;  /* 0x0000000608087981 */ /* 0x000f62000c1e9d00 */
[----:B------:R-:W-:Y:S01]  /*0ee0*/  FADD R64, -R86, R64 ;  /* 0x0000004056407221 */ /* 0x000fe20000000100 */
[----:B------:R-:W-:Y:S01]  /*0ef0*/  FADD R68, -R82, R68 ;  /* 0x0000004452447221 */ /* 0x000fe20000000100 */
[----:B------:R-:W-:Y:S01]  /*0f00*/  FADD R35, -R84, R35 ;  /* 0x0000002354237221 */ /* 0x000fe20000000100 */
[----:B------:R-:W-:Y:S01]  /*0f10*/  FADD R34, -R96, R34 ;  /* 0x0000002260227221 */ /* 0x000fe20000000100 */
[----:B------:R-:W-:Y:S01]  /*0f20*/  FADD R33, -R90, R33 ;  /* 0x000000215a217221 */ /* 0x000fe20000000100 */
[----:B------:R-:W-:Y:S01]  /*0f30*/  FSETP.GEU.AND P0, PT, R64, 9.9999997473787516356e-05, PT ;  /* 0x38d1b7174000780b */ /* 0x000fe20003f0e000 */
[----:B------:R-:W-:Y:S01]  /*0f40*/  FADD R32, -R98, R32 ;  /* 0x0000002062207221 */ /* 0x000fe20000000100 */
[----:B------:R-:W-:Y:S01]  /*0f50*/  FADD R31, -R92, R31 ;  /* 0x0000001f5c1f7221 */ /* 0x000fe20000000100 */
[----:B------:R-:W-:Y:S01]  /*0f60*/  FADD R30, -R100, R30 ;  /* 0x0000001e641e7221 */ /* 0x000fe20000000100 */
[----:B------:R-:W-:Y:S01]  /*0f70*/  FSETP.GEU.OR P0, PT, R68, 9.9999997473787516356e-05, P0 ;  /* 0x38d1b7174400780b */ /* 0x000fe2000070e400 */
        /* <DEDUP_REMOVED lines=10> */
[----:B------:R-:W-:Y:S01]  /*1020*/  UIADD3 UR4, UPT, UPT, UR4, 0x1, URZ ;  /* 0x0000000104047890 */ /* 0x000fe2000fffe0ff */
[----:B------:R-:W-:-:S04]  /*1030*/  FSETP.GEU.OR P0, PT, R33, 9.9999997473787516356e-05, P0 ;  /* 0x38d1b7172100780b */ /* 0x000fc8000070e400 */
        /* <DEDUP_REMOVED lines=11> */
[----:B------:R-:W-:-:S13]  /*10f0*/  ISETP.GT.AND P0, PT, R17, UR4, P0 ;  /* 0x0000000411007c0c */ /* 0x000fda0008704270 */
[----:B------:R-:W-:-:S13]  /*1100*/  VOTE.ANY P0, P0 ;  /* 0x0000000000ff7806 */ /* 0x000fda0000000100 */
[----:B0-----:R-:W-:Y:S05]  /*1110*/  @P0 BRA `(.L_x_0) ;  /* 0xfffffff000f00947 */ /* 0x001fea000383ffff */
[----:B------:R-:W0:Y:S01]  /*1120*/  S2R R2, SR_TID.Y ;  /* 0x0000000000027919 */ /* 0x000e220000002200 */
[----:B------:R-:W1:Y:S01]  /*1130*/  LDCU.64 UR4, c[0x0][0x390] ;  /* 0x00007200ff0477ac */ /* 0x000e620008000a00 */
[----:B------:R-:W-:Y:S01]  /*1140*/  F2I.U32.TRUNC.NTZ R105, R105 ;  /* 0x0000006900697305 */ /* 0x000fe2000020f000 */
[----:B------:R-:W-:Y:S07]  /*1150*/  BSSY.RECONVERGENT B0, `(.L_x_1) ;  /* 0x0000028000007945 */ /* 0x000fee0003800200 */
[----:B------:R-:W1:Y:S08]  /*1160*/  F2I.U32.TRUNC.NTZ R76, R76 ;  /* 0x0000004c004c7305 */ /* 0x000e70000020f000 */
[----:B------:R-:W-:Y:S01]  /*1170*/  F2I.U32.TRUNC.NTZ R101, R101 ;  /* 0x0000006500657305 */ /* 0x000fe2000020f000 */
[----:B-1----:R-:W-:-:S07]  /*1180*/  ISETP.GE.U32.AND P2, PT, R76, UR5, PT ;  /* 0x000000054c007c0c */ /* 0x002fce000bf46070 */
[----:B------:R-:W-:Y:S01]  /*1190*/  F2I.U32.TRUNC.NTZ R99, R99 ;  /* 0x0000006300637305 */ /* 0x000fe2000020f000 */
[----:B0-----:R-:W-:-:S07]  /*11a0*/  SHF.L.U32 R3, R2, 0x2, RZ ;  /* 0x0000000202037819 */ /* 0x001fce00000006ff */
[----:B------:R-:W-:Y:S01]  /*11b0*/  F2I.U32.TRUNC.NTZ R97, R97 ;  /* 0x0000006100617305 */ /* 0x000fe2000020f000 */
[----:B------:R-:W-:-:S04]  /*11c0*/  LEA R3, R72, R3, 0x4 ;  /* 0x0000000348037211 */ /* 0x000fc800078e20ff */
[----:B------:R-:W-:-:S03]  /*11d0*/  I2FP.F32.U32 R3, R3 ;  /* 0x0000000300037245 */ /* 0x000fc60000201000 */
[----:B------:R-:W-:Y:S08]  /*11e0*/  F2I.U32.TRUNC.NTZ R78, R78 ;  /* 0x0000004e004e7305 */ /* 0x000ff0000020f000 */
[----:B-----5:R-:W0:Y:S08]  /*11f0*/  F2I.U32.TRUNC.NTZ R4, R3 ;  /* 0x0000000300047305 */ /* 0x020e30000020f000 */
[----:B------:R-:W1:Y:S01]  /*1200*/  F2I.U32.TRUNC.NTZ R74, R74 ;  /* 0x0000004a004a7305 */ /* 0x000e62000020f000 */
[----:B0-----:R-:W-:-:S04]  /*1210*/  ISETP.GE.U32.AND P3, PT, R4, UR5, PT ;  /* 0x0000000504007c0c */ /* 0x001fc8000bf66070 */
[----:B------:R-:W-:-:S13]  /*1220*/  ISETP.GE.U32.OR P0, PT, R105, UR4, P3 ;  /* 0x0000000469007c0c */ /* 0x000fda0009f06470 */
[----:B-1----:R-:W-:Y:S05]  /*1230*/  @P0 BRA `(.L_x_2) ;  /* 0x0000000000640947 */ /* 0x002fea0003800000 */
[----:B------:R-:W0:Y:S01]  /*1240*/  LDCU.64 UR8, c[0x0][0x3c0] ;  /* 0x00007800ff0877ac */ /* 0x000e220008000a00 */
[----:B------:R-:W-:Y:S01]  /*1250*/  FSETP.GEU.AND P0, PT, R68, 9.9999997473787516356e-05, PT ;  /* 0x38d1b7174400780b */ /* 0x000fe20003f0e000 */
[----:B------:R-:W1:Y:S01]  /*1260*/  LDC.64 R2, c[0x0][0x3d0] ;  /* 0x0000f400ff027b82 */ /* 0x000e620000000a00 */
[----:B------:R-:W-:Y:S01]  /*1270*/  IMAD R5, R4, UR4, R105 ;  /* 0x0000000404057c24 */ /* 0x000fe2000f8e0269 */
[----:B------:R-:W2:Y:S01]  /*1280*/  LDCU UR10, c[0x0][0x3c8] ;  /* 0x00007900ff0a77ac */ /* 0x000ea20008000800 */
[----:B------:R-:W-:-:S05]  /*1290*/  FSEL R68, R68, RZ, P0 ;  /* 0x000000ff44447208 */ /* 0x000fca0000000000 */
[C---:B0-----:R-:W-:Y:S01]  /*12a0*/  FFMA R93, R68.reuse, UR8, R93 ;  /* 0x00000008445d7c23 */ /* 0x041fe2000800005d */
[C---:B------:R-:W-:Y:S01]  /*12b0*/  FFMA R70, R68.reuse, UR9, R70 ;  /* 0x0000000944467c23 */ /* 0x040fe20008000046 */
[----:B--2---:R-:W-:Y:S02]  /*12c0*/  FFMA R68, R68, UR10, R95 ;  /* 0x0000000a44447c23 */ /* 0x004fe4000800005f */
[----:B------:R-:W-:Y:S01]  /*12d0*/  FMUL R93, R93, 255 ;  /* 0x437f00005d5d7820 */ /* 0x000fe20000400000 */
[----:B------:R-:W-:Y:S01]  /*12e0*/  FMUL R70, R70, 255 ;  /* 0x437f000046467820 */ /* 0x000fe20000400000 */
[----:B------:R-:W-:Y:S01]  /*12f0*/  FMUL R68, R68, 255 ;  /* 0x437f000044447820 */ /* 0x000fe20000400000 */
[----:B-1----:R-:W-:Y:S02]  /*1300*/  IMAD.WIDE R2, R5, 0x3, R2 ;  /* 0x0000000305027825 */ /* 0x002fe400078e0202 */
[----:B------:R-:W-:Y:S02]  /*1310*/  FMNMX R93, RZ, R93, !PT ;  /* 0x0000005dff5d7209 */ /* 0x000fe40007800000 */
[----:B------:R-:W-:-:S02]  /*1320*/  FMNMX R70, RZ, R70, !PT ;  /* 0x00000046ff467209 */ /* 0x000fc40007800000 */
[----:B------:R-:W-:Y:S02]  /*1330*/  FMNMX R68, RZ, R68, !PT ;  /* 0x00000044ff447209 */ /* 0x000fe40007800000 */
[----:B------:R-:W-:Y:S02]  /*1340*/  FMNMX R93, R93, 255, PT ;  /* 0x437f00005d5d7809 */ /* 0x000fe40003800000 */
[----:B------:R-:W-:Y:S02]  /*1350*/  FMNMX R70, R70, 255, PT ;  /* 0x437f000046467809 */ /* 0x000fe40003800000 */
[----:B------:R-:W-:Y:S02]  /*1360*/  FMNMX R68, R68, 255, PT ;  /* 0x437f000044447809 */ /* 0x000fe40003800000 */
[----:B------:R-:W0:Y:S08]  /*1370*/  F2I.U32.TRUNC.NTZ R93, R93 ;  /* 0x0000005d005d7305 */ /* 0x000e30000020f000 */
[----:B------:R-:W1:Y:S01]  /*1380*/  F2I.U32.TRUNC.NTZ R7, R70 ;  /* 0x0000004600077305 */ /* 0x000e62000020f000 */
[----:B0-----:R0:W-:Y:S07]  /*1390*/  STG.E.U8 desc[UR6][R2.64], R93 ;  /* 0x0000005d02007986 */ /* 0x0011ee000c101106 */
[----:B------:R-:W2:Y:S01]  /*13a0*/  F2I.U32.TRUNC.NTZ R9, R68 ;  /* 0x0000004400097305 */ /* 0x000ea2000020f000 */
[----:B-1----:R0:W-:Y:S04]  /*13b0*/  STG.E.U8 desc[UR6][R2.64+0x1], R7 ;  /* 0x0000010702007986 */ /* 0x0021e8000c101106 */
[----:B--2---:R0:W-:Y:S02]  /*13c0*/  STG.E.U8 desc[UR6][R2.64+0x2], R9 ;  /* 0x0000020902007986 */ /* 0x0041e4000c101106 */
.L_x_2:
[----:B------:R-:W-:Y:S05]  /*13d0*/  BSYNC.RECONVERGENT B0 ;  /* 0x0000000000007941 */ /* 0x000fea0003800200 */
.L_x_1:
[----:B------:R-:W-:Y:S01]  /*13e0*/  ISETP.GE.U32.OR P6, PT, R101, UR4, P3 ;  /* 0x0000000465007c0c */ /* 0x000fe20009fc6470 */
[----:B------:R-:W-:Y:S01]  /*13f0*/  BSSY.RECONVERGENT B0, `(.L_x_3) ;  /* 0x0000020000007945 */ /* 0x000fe20003800200 */
[----:B------:R-:W-:Y:S02]  /*1400*/  ISETP.GE.U32.OR P4, PT, R99, UR4, P3 ;  /* 0x0000000463007c0c */ /* 0x000fe40009f86470 */
[----:B------:R-:W-:Y:S02]  /*1410*/  ISETP.GE.U32.AND P1, PT, R78, UR5, PT ;  /* 0x000000054e007c0c */ /* 0x000fe4000bf26070 */
[----:B------:R-:W-:Y:S02]  /*1420*/  ISETP.GE.U32.AND P0, PT, R74, UR5, PT ;  /* 0x000000054a007c0c */ /* 0x000fe4000bf06070 */
[----:B------:R-:W-:Y:S02]  /*1430*/  ISETP.GE.U32.OR P5, PT, R105, UR4, P2 ;  /* 0x0000000469007c0c */ /* 0x000fe400097a6470 */
[----:B------:R-:W-:-:S03]  /*1440*/  ISETP.GE.U32.OR P3, PT, R97, UR4, P3 ;  /* 0x0000000461007c0c */ /* 0x000fc60009f66470 */
[----:B------:R-:W-:Y:S10]  /*1450*/  @P6 BRA `(.L_x_4) ;  /* 0x0000000000646947 */ /* 0x000ff40003800000 */
[----:B------:R-:W1:Y:S01]  /*1460*/  LDCU.64 UR8, c[0x0][0x3c0] ;  /* 0x00007800ff0877ac */ /* 0x000e620008000a00 */
[----:B------:R-:W-:Y:S01]  /*1470*/  FSETP.GEU.AND P6, PT, R64, 9.9999997473787516356e-05, PT ;  /* 0x38d1b7174000780b */ /* 0x000fe20003fce000 */
[----:B0-----:R-:W0:Y:S01]  /*1480*/  LDC.64 R2, c[0x0][0x3d0] ;  /* 0x0000f400ff027b82 */ /* 0x001e220000000a00 */
[----:B------:R-:W-:Y:S01]  /*1490*/  IMAD R5, R4, UR4, R101 ;  /* 0x0000000404057c24 */ /* 0x000fe2000f8e0265 */
[----:B------:R-:W2:Y:S01]  /*14a0*/  LDCU UR10, c[0x0][0x3c8] ;  /* 0x00007900ff0a77ac */ /* 0x000ea20008000800 */
[----:B------:R-:W-:-:S05]  /*14b0*/  FSEL R64, R64, RZ, P6 ;  /* 0x000000ff40407208 */ /* 0x000fca0003000000 */
[C---:B-1----:R-:W-:Y:S01]  /*14c0*/  FFMA R89, R64.reuse, UR8, R89 ;  /* 0x0000000840597c23 */ /* 0x042fe20008000059 */
[C---:B------:R-:W-:Y:S01]  /*14d0*/  FFMA R66, R64.reuse, UR9, R66 ;  /* 0x0000000940427c23 */ /* 0x040fe20008000042 */
[----:B--2---:R-:W-:Y:S02]  /*14e0*/  FFMA R64, R64, UR10, R91 ;  /* 0x0000000a40407c23 */ /* 0x004fe4000800005b */
[----:B------:R-:W-:Y:S01]  /*14f0*/  FMUL R89, R89, 255 ;  /* 0x437f000059597820 */ /* 0x000fe20000400000 */
[----:B------:R-:W-:Y:S01]  /*1500*/  FMUL R66, R66, 255 ;  /* 0x437f000042427820 */ /* 0x000fe20000400000 */
[----:B------:R-:W-:Y:S01]  /*1510*/  FMUL R64, R64, 255 ;  /* 0x437f000040407820 */ /* 0x000fe20000400000 */
[----:B0-----:R-:W-:Y:S02]  /*1520*/  IMAD.WIDE R2, R5, 0x3, R2 ;  /* 0x0000000305027825 */ /* 0x001fe400078e0202 */
        /* <DEDUP_REMOVED lines=9> */
[----:B------:R-:W0:Y:S01]  /*15c0*/  F2I.U32.TRUNC.NTZ R9, R64 ;  /* 0x0000004000097305 */ /* 0x000e22000020f000 */
[----:B-1----:R2:W-:Y:S04]  /*15d0*/  STG.E.U8 desc[UR6][R2.64+0x1], R7 ;  /* 0x0000010702007986 */ /* 0x0025e8000c101106 */
[----:B0-----:R2:W-:Y:S02]  /*15e0*/  STG.E.U8 desc[UR6][R2.64+0x2], R9 ;  /* 0x0000020902007986 */ /* 0x0015e4000c101106 */
.L_x_4:
[----:B------:R-:W-:Y:S05]  /*15f0*/  BSYNC.RECONVERGENT B0 ;  /* 0x0000000000007941 */ /* 0x000fea0003800200 */
.L_x_3:
[----:B------:R-:W-:Y:S04]  /*1600*/  BSSY.RECONVERGENT B0, `(.L_x_5) ;  /* 0x000001b000007945 */ /* 0x000fe80003800200 */
[----:B------:R-:W-:Y:S05]  /*1610*/  @P4 BRA `(.L_x_6) ;  /* 0x0000000000644947 */ /* 0x000fea0003800000 */
[----:B------:R-:W1:Y:S01]  /*1620*/  LDCU.64 UR8, c[0x0][0x3c0] ;  /* 0x00007800ff0877ac */ /* 0x000e620008000a00 */
[C---:B------:R-:W-:Y:S01]  /*1630*/  FSETP.GEU.AND P4, PT, R35.reuse, 9.9999997473787516356e-05, PT ;  /* 0x38d1b7172300780b */ /* 0x040fe20003f8e000 */
[----:B------:R-:W-:Y:S01]  /*1640*/  IMAD R5, R4, UR4, R99 ;  /* 0x0000000404057c24 */ /* 0x000fe2000f8e0263 */
[----:B------:R-:W3:Y:S02]  /*1650*/  LDCU UR10, c[0x0][0x3c8] ;  /* 0x00007900ff0a77ac */ /* 0x000ee40008000800 */
[----:B0-2---:R-:W-:-:S05]  /*1660*/  FSEL R2, R35, RZ, P4 ;  /* 0x000000ff23027208 */ /* 0x005fca0002000000 */
[C---:B-1----:R-:W-:Y:S01]  /*1670*/  FFMA R25, R2.reuse, UR8, R25 ;  /* 0x0000000802197c23 */ /* 0x042fe20008000019 */
[C---:B------:R-:W-:Y:S01]  /*1680*/  FFMA R62, R2.reuse, UR9, R62 ;  /* 0x00000009023e7c23 */ /* 0x040fe2000800003e */
[----:B---3--:R-:W-:Y:S02]  /*1690*/  FFMA R85, R2, UR10, R85 ;  /* 0x0000000a02557c23 */ /* 0x008fe40008000055 */
[----:B------:R-:W-:Y:S01]  /*16a0*/  FMUL R25, R25, 255 ;  /* 0x437f000019197820 */ /* 0x000fe20000400000 */
[----:B------:R-:W0:Y:S01]  /*16b0*/  LDC.64 R2, c[0x0][0x3d0] ;  /* 0x0000f400ff027b82 */ /* 0x000e220000000a00 */
[----:B------:R-:W-:Y:S01]  /*16c0*/  FMUL R62, R62, 255 ;  /* 0x437f00003e3e7820 */ /* 0x000fe20000400000 */
[----:B------:R-:W-:Y:S02]  /*16d0*/  FMUL R85, R85, 255 ;  /* 0x437f000055557820 */ /* 0x000fe40000400000 */
[----:B------:R-:W-:Y:S02]  /*16e0*/  FMNMX R25, RZ, R25, !PT ;  /* 0x00000019ff197209 */ /* 0x000fe40007800000 */
[----:B------:R-:W-:-:S02]  /*16f0*/  FMNMX R62, RZ, R62, !PT ;  /* 0x0000003eff3e7209 */ /* 0x000fc40007800000 */
[----:B------:R-:W-:Y:S02]  /*1700*/  FMNMX R85, RZ, R85, !PT ;  /* 0x00000055ff557209 */ /* 0x000fe40007800000 */
[----:B------:R-:W-:Y:S02]  /*1710*/  FMNMX R25, R25, 255, PT ;  /* 0x437f000019197809 */ /* 0x000fe40003800000 */
[----:B------:R-:W-:Y:S02]  /*1720*/  FMNMX R85, R85, 255, PT ;  /* 0x437f000055557809 */ /* 0x000fe40003800000 */
[----:B------:R-:W-:Y:S02]  /*1730*/  FMNMX R62, R62, 255, PT ;  /* 0x437f00003e3e7809 */ /* 0x000fe40003800000 */
[----:B------:R-:W1:Y:S08]  /*1740*/  F2I.U32.TRUNC.NTZ R25, R25 ;  /* 0x0000001900197305 */ /* 0x000e70000020f000 */
[----:B------:R-:W2:Y:S01]  /*1750*/  F2I.U32.TRUNC.NTZ R7, R62 ;  /* 0x0000003e00077305 */ /* 0x000ea2000020f000 */
[----:B0-----:R-:W-:-:S05]  /*1760*/  IMAD.WIDE R2, R5, 0x3, R2 ;  /* 0x0000000305027825 */ /* 0x001fca00078e0202 */
[----:B-1----:R1:W-:Y:S02]  /*1770*/  STG.E.U8 desc[UR6][R2.64], R25 ;  /* 0x0000001902007986 */ /* 0x0023e4000c101106 */
[----:B------:R-:W0:Y:S02]  /*1780*/  F2I.U32.TRUNC.NTZ R85, R85 ;  /* 0x0000005500557305 */ /* 0x000e24000020f000 */
[----:B--2---:R1:W-:Y:S04]  /*1790*/  STG.E.U8 desc[UR6][R2.64+0x1], R7 ;  /* 0x0000010702007986 */ /* 0x0043e8000c101106 */
[----:B0-----:R1:W-:Y:S02]  /*17a0*/  STG.E.U8 desc[UR6][R2.64+0x2], R85 ;  /* 0x0000025502007986 */ /* 0x0013e4000c101106 */
.L_x_6:
[----:B------:R-:W-:Y:S05]  /*17b0*/  BSYNC.RECONVERGENT B0 ;  /* 0x0000000000007941 */ /* 0x000fea0003800200 */
.L_x_5:
[----:B------:R-:W-:Y:S04]  /*17c0*/  BSSY.RECONVERGENT B0, `(.L_x_7) ;  /* 0x000001b000007945 */ /* 0x000fe80003800200 */
[----:B------:R-:W-:Y:S05]  /*17d0*/  @P3 BRA `(.L_x_8) ;  /* 0x0000000000643947 */ /* 0x000fea0003800000 */
[----:B------:R-:W3:Y:S01]  /*17e0*/  LDCU.64 UR8, c[0x0][0x3c0] ;  /* 0x00007800ff0877ac */ /* 0x000ee20008000a00 */
[----:B------:R-:W-:Y:S01]  /*17f0*/  FSETP.GEU.AND P3, PT, R34, 9.9999997473787516356e-05, PT ;  /* 0x38d1b7172200780b */ /* 0x000fe20003f6e000 */
[----:B012---:R-:W0:Y:S01]  /*1800*/  LDC.64 R2, c[0x0][0x3d0] ;  /* 0x0000f400ff027b82 */ /* 0x007e220000000a00 */
[----:B------:R-:W-:Y:S01]  /*1810*/  IMAD R5, R4, UR4, R97 ;  /* 0x0000000404057c24 */ /* 0x000fe2000f8e0261 */
[----:B------:R-:W1:Y:S01]  /*1820*/  LDCU UR10, c[0x0][0x3c8] ;  /* 0x00007900ff0a77ac */ /* 0x000e620008000800 */
[----:B------:R-:W-:-:S05]  /*1830*/  FSEL R34, R34, RZ, P3 ;  /* 0x000000ff22227208 */ /* 0x000fca0001800000 */
[C---:B---3--:R-:W-:Y:S01]  /*1840*/  FFMA R23, R34.reuse, UR8, R23 ;  /* 0x0000000822177c23 */ /* 0x048fe20008000017 */
[C---:B------:R-:W-:Y:S01]  /*1850*/  FFMA R60, R34.reuse, UR9, R60 ;  /* 0x00000009223c7c23 */ /* 0x040fe2000800003c */
[----:B-1----:R-:W-:Y:S02]  /*1860*/  FFMA R34, R34, UR10, R83 ;  /* 0x0000000a22227c23 */ /* 0x002fe40008000053 */
        /* <DEDUP_REMOVED lines=16> */
.L_x_8:
[----:B------:R-:W-:Y:S05]  /*1970*/  BSYNC.RECONVERGENT B0 ;  /* 0x0000000000007941 */ /* 0x000fea0003800200 */
.L_x_7:
[----:B------:R-:W-:Y:S04]  /*1980*/  BSSY.RECONVERGENT B0, `(.L_x_9) ;  /* 0x000001b000007945 */ /* 0x000fe80003800200 */
[----:B------:R-:W-:Y:S05]  /*1990*/  @P5 BRA `(.L_x_10) ;  /* 0x0000000000645947 */ /* 0x000fea0003800000 */
[----:B------:R-:W4:Y:S01]  /*19a0*/  LDCU.64 UR8, c[0x0][0x3c0] ;  /* 0x00007800ff0877ac */ /* 0x000f220008000a00 */
[C---:B------:R-:W-:Y:S01]  /*19b0*/  FSETP.GEU.AND P3, PT, R33.reuse, 9.9999997473787516356e-05, PT ;  /* 0x38d1b7172100780b */ /* 0x040fe20003f6e000 */
[----:B------:R-:W-:Y:S01]  /*19c0*/  IMAD R5, R76, UR4, R105 ;  /* 0x000000044c057c24 */ /* 0x000fe2000f8e0269 */
[----:B------:R-:W5:Y:S02]  /*19d0*/  LDCU UR10, c[0x0][0x3c8] ;  /* 0x00007900ff0a77ac */ /* 0x000f640008000800 */
[----:B0123--:R-:W-:-:S05]  /*19e0*/  FSEL R2, R33, RZ, P3 ;  /* 0x000000ff21027208 */ /* 0x00ffca0001800000 */
[C---:B----4-:R-:W-:Y:S01]  /*19f0*/  FFMA R87, R2.reuse, UR8, R87 ;  /* 0x0000000802577c23 */ /* 0x050fe20008000057 */
[C---:B------:R-:W-:Y:S01]  /*1a00*/  FFMA R58, R2.reuse, UR9, R58 ;  /* 0x00000009023a7c23 */ /* 0x040fe2000800003a */
[----:B-----5:R-:W-:Y:S02]  /*1a10*/  FFMA R81, R2, UR10, R81 ;  /* 0x0000000a02517c23 */ /* 0x020fe40008000051 */
        /* <DEDUP_REMOVED lines=17> */
.L_x_10:
[----:B------:R-:W-:Y:S05]  /*1b30*/  BSYNC.RECONVERGENT B0 ;  /* 0x0000000000007941 */ /* 0x000fea0003800200 */
.L_x_9:
[----:B------:R-:W-:Y:S01]  /*1b40*/  ISETP.GE.U32.OR P5, PT, R101, UR4, P2 ;  /* 0x0000000465007c0c */ /* 0x000fe200097a6470 */
[----:B------:R-:W-:Y:S01]  /*1b50*/  BSSY.RECONVERGENT B0, `(.L_x_11) ;  /* 0x000001f000007945 */ /* 0x000fe20003800200 */
[----:B------:R-:W-:Y:S02]  /*1b60*/  ISETP.GE.U32.OR P4, PT, R99, UR4, P2 ;  /* 0x0000000463007c0c */ /* 0x000fe40009786470 */
[----:B------:R-:W-:Y:S02]  /*1b70*/  ISETP.GE.U32.OR P2, PT, R97, UR4, P2 ;  /* 0x0000000461007c0c */ /* 0x000fe40009746470 */
[----:B------:R-:W-:Y:S02]  /*1b80*/  ISETP.GE.U32.OR P6, PT, R105, UR4, P1 ;  /* 0x0000000469007c0c */ /* 0x000fe40008fc6470 */
[----:B------:R-:W-:-:S05]  /*1b90*/  ISETP.GE.U32.OR P3, PT, R101, UR4, P1 ;  /* 0x0000000465007c0c */ /* 0x000fca0008f66470 */
[----:B------:R-:W-:Y:S08]  /*1ba0*/  @P5 BRA `(.L_x_12) ;  /* 0x0000000000645947 */ /* 0x000ff00003800000 */
[----:B------:R-:W5:Y:S01]  /*1bb0*/  LDCU.64 UR8, c[0x0][0x3c0] ;  /* 0x00007800ff0877ac */ /* 0x000f620008000a00 */
[----:B------:R-:W-:Y:S01]  /*1bc0*/  FSETP.GEU.AND P5, PT, R32, 9.9999997473787516356e-05, PT ;  /* 0x38d1b7172000780b */ /* 0x000fe20003fae000 */
[----:B01234-:R-:W0:Y:S01]  /*1bd0*/  LDC.64 R2, c[0x0][0x3d0] ;  /* 0x0000f400ff027b82 */ /* 0x01fe220000000a00 */
[----:B------:R-:W-:Y:S01]  /*1be0*/  IMAD R5, R76, UR4, R101 ;  /* 0x000000044c057c24 */ /* 0x000fe2000f8e0265 */
[----:B------:R-:W1:Y:S01]  /*1bf0*/  LDCU UR10, c[0x0][0x3c8] ;  /* 0x00007900ff0a77ac */ /* 0x000e620008000800 */
[----:B------:R-:W-:-:S05]  /*1c00*/  FSEL R32, R32, RZ, P5 ;  /* 0x000000ff20207208 */ /* 0x000fca0002800000 */
[C---:B-----5:R-:W-:Y:S01]  /*1c10*/  FFMA R79, R32.reuse, UR8, R79 ;  /* 0x00000008204f7c23 */ /* 0x060fe2000800004f */
        /* <DEDUP_REMOVED lines=18> */
.L_x_12:
[----:B------:R-:W-:Y:S05]  /*1d40*/  BSYNC.RECONVERGENT B0 ;  /* 0x0000000000007941 */ /* 0x000fea0003800200 */
.L_x_11:
[----:B------:R-:W-:Y:S04]  /*1d50*/  BSSY.RECONVERGENT B0, `(.L_x_13) ;  /* 0x000001b000007945 */ /* 0x000fe80003800200 */
[----:B------:R-:W-:Y:S05]  /*1d60*/  @P4 BRA `(.L_x_14) ;  /* 0x0000000000644947 */ /* 0x000fea0003800000 */
[----:B------:R-:W5:Y:S01]  /*1d70*/  LDCU.64 UR8, c[0x0][0x3c0] ;  /* 0x00007800ff0877ac */ /* 0x000f620008000a00 */
[C---:B------:R-:W-:Y:S01]  /*1d80*/  FSETP.GEU.AND P4, PT, R31.reuse, 9.9999997473787516356e-05, PT ;  /* 0x38d1b7171f00780b */ /* 0x040fe20003f8e000 */
[----:B------:R-:W-:Y:S01]  /*1d90*/  IMAD R5, R76, UR4, R99 ;  /* 0x000000044c057c24 */ /* 0x000fe2000f8e0263 */
[----:B------:R-:W5:Y:S02]  /*1da0*/  LDCU UR10, c[0x0][0x3c8] ;  /* 0x00007900ff0a77ac */ /* 0x000f640008000800 */
[----:B01234-:R-:W-:-:S05]  /*1db0*/  FSEL R2, R31, RZ, P4 ;  /* 0x000000ff1f027208 */ /* 0x01ffca0002000000 */
[C---:B-----5:R-:W-:Y:S01]  /*1dc0*/  FFMA R75, R2.reuse, UR8, R75 ;  /* 0x00000008024b7c23 */ /* 0x060fe2000800004b */
[C---:B------:R-:W-:Y:S01]  /*1dd0*/  FFMA R54, R2.reuse, UR9, R54 ;  /* 0x0000000902367c23 */ /* 0x040fe20008000036 */
[----:B------:R-:W-:Y:S02]  /*1de0*/  FFMA R73, R2, UR10, R73 ;  /* 0x0000000a02497c23 */ /* 0x000fe40008000049 */
        /* <DEDUP_REMOVED lines=14> */
[----:B------:R-:W1:Y:S02]  /*1ed0*/  F2I.U32.TRUNC.NTZ R73, R73 ;  /* 0x0000004900497305 */ /* 0x000e64000020f000 */
[----:B--2---:R0:W-:Y:S04]  /*1ee0*/  STG.E.U8 desc[UR6][R2.64+0x1], R7 ;  /* 0x0000010702007986 */ /* 0x0041e8000c101106 */
[----:B-1----:R0:W-:Y:S02]  /*1ef0*/  STG.E.U8 desc[UR6][R2.64+0x2], R73 ;  /* 0x0000024902007986 */ /* 0x0021e4000c101106 */
.L_x_14:
[----:B------:R-:W-:Y:S05]  /*1f00*/  BSYNC.RECONVERGENT B0 ;  /* 0x0000000000007941 */ /* 0x000fea0003800200 */
.L_x_13:
[----:B------:R-:W-:Y:S04]  /*1f10*/  BSSY.RECONVERGENT B0, `(.L_x_15) ;  /* 0x000001b000007945 */ /* 0x000fe80003800200 */
[----:B------:R-:W-:Y:S05]  /*1f20*/  @P2 BRA `(.L_x_16) ;  /* 0x0000000000642947 */ /* 0x000fea0003800000 */
        /* <DEDUP_REMOVED lines=25> */
.L_x_16:
[----:B------:R-:W-:Y:S05]  /*20c0*/  BSYNC.RECONVERGENT B0 ;  /* 0x0000000000007941 */ /* 0x000fea0003800200 */
.L_x_15:
        /* <DEDUP_REMOVED lines=27> */
.L_x_18:
[----:B------:R-:W-:Y:S05]  /*2280*/  BSYNC.RECONVERGENT B0 ;  /* 0x0000000000007941 */ /* 0x000fea0003800200 */
.L_x_17:
[----:B------:R-:W-:Y:S01]  /*2290*/  BSSY.RECONVERGENT B0, `(.L_x_19) ;  /* 0x0000021000007945 */ /* 0x000fe20003800200 */
[----:B------:R-:W-:Y:S02]  /*22a0*/  ISETP.GE.U32.OR P2, PT, R99, UR4, P1 ;  /* 0x0000000463007c0c */ /* 0x000fe40008f46470 */
[----:B------:R-:W-:Y:S02]  /*22b0*/  ISETP.GE.U32.OR P6, PT, R105, UR4, P0 ;  /* 0x0000000469007c0c */ /* 0x000fe400087c6470 */
[----:B------:R-:W-:Y:S02]  /*22c0*/  ISETP.GE.U32.OR P5, PT, R101, UR4, P0 ;  /* 0x0000000465007c0c */ /* 0x000fe400087a6470 */
[----:B------:R-:W-:Y:S02]  /*22d0*/  ISETP.GE.U32.OR P4, PT, R99, UR4, P0 ;  /* 0x0000000463007c0c */ /* 0x000fe40008786470 */
[C---:B------:R-:W-:Y:S02]  /*22e0*/  ISETP.GE.U32.OR P1, PT, R97.reuse, UR4, P1 ;  /* 0x0000000461007c0c */ /* 0x040fe40008f26470 */
[----:B------:R-:W-:Y:S01]  /*22f0*/  ISETP.GE.U32.OR P0, PT, R97, UR4, P0 ;  /* 0x0000000461007c0c */ /* 0x000fe20008706470 */
[----:B------:R-:W-:-:S12]  /*2300*/  @P3 BRA `(.L_x_20) ;  /* 0x0000000000643947 */ /* 0x000fd80003800000 */
        /* <DEDUP_REMOVED lines=25> */
.L_x_20:
[----:B------:R-:W-:Y:S05]  /*24a0*/  BSYNC.RECONVERGENT B0 ;  /* 0x0000000000007941 */ /* 0x000fea0003800200 */
.L_x_19:
        /* <DEDUP_REMOVED lines=27> */
.L_x_22:
[----:B------:R-:W-:Y:S05]  /*2660*/  BSYNC.RECONVERGENT B0 ;  /* 0x0000000000007941 */ /* 0x000fea0003800200 */
.L_x_21:
        /* <DEDUP_REMOVED lines=27> */
.L_x_24:
[----:B------:R-:W-:Y:S05]  /*2820*/  BSYNC.RECONVERGENT B0 ;  /* 0x0000000000007941 */ /* 0x000fea0003800200 */
.L_x_23:
        /* <DEDUP_REMOVED lines=27> */
.L_x_26:
[----:B------:R-:W-:Y:S05]  /*29e0*/  BSYNC.RECONVERGENT B0 ;  /* 0x0000000000007941 */ /* 0x000fea0003800200 */
.L_x_25:
        /* <DEDUP_REMOVED lines=27> */
.L_x_28:
[----:B------:R-:W-:Y:S05]  /*2ba0*/  BSYNC.RECONVERGENT B0 ;  /* 0x0000000000007941 */ /* 0x000fea0003800200 */
.L_x_27:
        /* <DEDUP_REMOVED lines=27> */
.L_x_30:
[----:B------:R-:W-:Y:S05]  /*2d60*/  BSYNC.RECONVERGENT B0 ;  /* 0x0000000000007941 */ /* 0x000fea0003800200 */
.L_x_29:
[----:B------:R-:W-:Y:S05]  /*2d70*/  @P0 EXIT ;  /* 0x000000000000094d */ /* 0x000fea0003800000 */
        /* <DEDUP_REMOVED lines=21> */
[----:B0-----:R-:W-:Y:S07]  /*2ed0*/  STG.E.U8 desc[UR6][R2.64], R39 ;  /* 0x0000002702007986 */ /* 0x001fee000c101106 */
[----:B------:R-:W0:Y:S01]  /*2ee0*/  F2I.U32.TRUNC.NTZ R7, R0 ;  /* 0x0000000000077305 */ /* 0x000e22000020f000 */
[----:B-1----:R-:W-:Y:S04]  /*2ef0*/  STG.E.U8 desc[UR6][R2.64+0x1], R5 ;  /* 0x0000010502007986 */ /* 0x002fe8000c101106 */
[----:B0-----:R-:W-:Y:S01]  /*2f00*/  STG.E.U8 desc[UR6][R2.64+0x2], R7 ;  /* 0x0000020702007986 */ /* 0x001fe2000c101106 */
[----:B------:R-:W-:Y:S05]  /*2f10*/  EXIT ;  /* 0x000000000000794d */ /* 0x000fea0003800000 */
.L_x_31:
[----:B------:R-:W-:-:S00]  /*2f20*/  BRA `(.L_x_31) ;  /* 0xfffffffc00fc7947 */ /* 0x000fc0000383ffff */
[----:B------:R-:W-:-:S00]  /*2f30*/  NOP ;  /* 0x0000000000007918 */ /* 0x000fc00000000000 */
        /* <DEDUP_REMOVED lines=12> */
.L_x_35:


//--------------------- .text._Z18identifyTileRangesiPmP4int2 --------------------------
	.section	.text._Z18identifyTileRangesiPmP4int2,"ax",@progbits
	.align	128
        .global         _Z18identifyTileRangesiPmP4int2
        .type           _Z18identifyTileRangesiPmP4int2,@function
        .size           _Z18identifyTileRangesiPmP4int2,(.L_x_36 - _Z18identifyTileRangesiPmP4int2)
        .other          _Z18identifyTileRangesiPmP4int2,@"STO_CUDA_ENTRY STV_DEFAULT"
_Z18identifyTileRangesiPmP4int2:
.text._Z18identifyTileRangesiPmP4int2:
[----:B------:R-:W-:Y:S01]  /*0000*/  LDC R1, c[0x0][0x37c] ;  /* 0x0000df00ff017b82 */ /* 0x000fe20000000800 */
[----:B------:R-:W0:Y:S07]  /*0010*/  S2R R0, SR_TID.X ;  /* 0x0000000000007919 */ /* 0x000e2e0000002100 */
[----:B------:R-:W0:Y:S08]  /*0020*/  S2UR UR4, SR_CTAID.X ;  /* 0x00000000000479c3 */ /* 0x000e300000002500 */
[----:B------:R-:W0:Y:S08]  /*0030*/  LDC R9, c[0x0][0x360] ;  /* 0x0000d800ff097b82 */ /* 0x000e300000000800 */
[----:B------:R-:W1:Y:S01]  /*0040*/  LDC R8, c[0x0][0x380] ;  /* 0x0000e000ff087b82 */ /* 0x000e620000000800 */
[----:B0-----:R-:W-:-:S05]  /*0050*/  IMAD R9, R9, UR4, R0 ;  /* 0x0000000409097c24 */ /* 0x001fca000f8e0200 */
[----:B-1----:R-:W-:-:S13]  /*0060*/  ISETP.GE.AND P0, PT, R9, R8, PT ;  /* 0x000000080900720c */ /* 0x002fda0003f06270 */
[----:B------:R-:W-:Y:S05]  /*0070*/  @P0 EXIT ;  /* 0x000000000000094d */ /* 0x000fea0003800000 */
[----:B------:R-:W0:Y:S01]  /*0080*/  LDC.64 R2, c[0x0][0x388] ;  /* 0x0000e200ff027b82 */ /* 0x000e220000000a00 */
[----:B------:R-:W1:Y:S01]  /*0090*/  LDCU.64 UR4, c[0x0][0x358] ;  /* 0x00006b00ff0477ac */ /* 0x000e620008000a00 */
[----:B------:R-:W2:Y:S01]  /*00a0*/  LDCU.64 UR6, c[0x0][0x390] ;  /* 0x00007200ff0677ac */ /* 0x000ea20008000a00 */
[----:B0-----:R-:W-:-:S05]  /*00b0*/  IMAD.WIDE R2, R9, 0x8, R2 ;  /* 0x0000000809027825 */ /* 0x001fca00078e0202 */
[----:B-1----:R-:W2:Y:S01]  /*00c0*/  LDG.E R0, desc[UR4][R2.64+0x4] ;  /* 0x0000040402007981 */ /* 0x002ea2000c1e1900 */
[C---:B------:R-:W-:Y:S01]  /*00d0*/  ISETP.NE.AND P0, PT, R9.reuse, RZ, PT ;  /* 0x000000ff0900720c */ /* 0x040fe20003f05270 */
[----:B------:R-:W-:Y:S01]  /*00e0*/  VIADD R6, R8, 0xffffffff ;  /* 0xffffffff08067836 */ /* 0x000fe20000000000 */
[----:B------:R-:W-:Y:S04]  /*00f0*/  BSSY.RECONVERGENT B0, `(.L_x_32) ;  /* 0x000000d000007945 */ /* 0x000fe80003800200 */
[----:B------:R-:W-:Y:S02]  /*0100*/  ISETP.NE.AND P1, PT, R9, R6, PT ;  /* 0x000000060900720c */ /* 0x000fe40003f25270 */
[----:B--2---:R-:W-:-:S04]  /*0110*/  LEA R4, P2, R0, UR6, 0x3 ;  /* 0x0000000600047c11 */ /* 0x004fc8000f8418ff */
[----:B------:R-:W-:-:S05]  /*0120*/  LEA.HI.X R5, R0, UR7, RZ, 0x3, P2 ;  /* 0x0000000700057c11 */ /* 0x000fca00090f1cff */
[----:B------:R0:W-:Y:S01]  /*0130*/  @!P0 STG.E desc[UR4][R4.64], RZ ;  /* 0x000000ff04008986 */ /* 0x0001e2000c101904 */
[----:B------:R-:W-:Y:S05]  /*0140*/  @!P0 BRA `(.L_x_33) ;  /* 0x00000000001c8947 */ /* 0x000fea0003800000 */
[----:B------:R-:W2:Y:S02]  /*0150*/  LDG.E R3, desc[UR4][R2.64+-0x4] ;  /* 0xfffffc0402037981 */ /* 0x000ea4000c1e1900 */
[----:B--2---:R-:W-:-:S04]  /*0160*/  ISETP.NE.U32.AND P0, PT, R0, R3, PT ;  /* 0x000000030000720c */ /* 0x004fc80003f05070 */
[----:B------:R-:W-:-:S13]  /*0170*/  ISETP.NE.AND.EX P0, PT, RZ, RZ, PT, P0 ;  /* 0x000000ffff00720c */ /* 0x000fda0003f05300 */
[----:B------:R-:W-:-:S04]  /*0180*/  @P0 LEA R6, P2, R3, UR6, 0x3 ;  /* 0x0000000603060c11 */ /* 0x000fc8000f8418ff */
[----:B------:R-:W-:-:S05]  /*0190*/  @P0 LEA.HI.X R7, R3, UR7, RZ, 0x3, P2 ;  /* 0x0000000703070c11 */ /* 0x000fca00090f1cff */
[----:B------:R1:W-:Y:S04]  /*01a0*/  @P0 STG.E desc[UR4][R6.64+0x4], R9 ;  /* 0x0000040906000986 */ /* 0x0003e8000c101904 */
[----:B------:R1:W-:Y:S02]  /*01b0*/  @P0 STG.E desc[UR4][R4.64], R9 ;  /* 0x0000000904000986 */ /* 0x0003e4000c101904 */
.L_x_33:
[----:B------:R-:W-:Y:S05]  /*01c0*/  BSYNC.RECONVERGENT B0 ;  /* 0x0000000000007941 */ /* 0x000fea0003800200 */
.L_x_32:
[----:B------:R-:W-:Y:S05]  /*01d0*/  @P1 EXIT ;  /* 0x000000000000194d */ /* 0x000fea0003800000 */
[----:B------:R-:W-:Y:S01]  /*01e0*/  STG.E desc[UR4][R4.64+0x4], R8 ;  /* 0x0000040804007986 */ /* 0x000fe2000c101904 */
[----:B------:R-:W-:Y:S05]  /*01f0*/  EXIT ;  /* 0x000000000000794d */ /* 0x000fea0003800000 */
.L_x_34:
        /* <DEDUP_REMOVED lines=16> */
.L_x_36:


//--------------------- .nv.shared.reserved.0     --------------------------
	.section	.nv.shared.reserved.0,"aw",@nobits
	.weak		__nv_reservedSMEM_offset_0_alias
	.size		__nv_reservedSMEM_offset_0_alias, 0, 64
	.other		__nv_reservedSMEM_offset_0_alias,@"STO_CUDA_RESERVED_SHARED STV_DEFAULT"
__nv_reservedSMEM_offset_0_alias:
	.zero		0
	.zero		64


//--------------------- .nv.constant0._Z10renderCUDAPK4int2PKjiiiPK6float2PK6float4PKfS9_6float3P6uchar3 --------------------------
	.section	.nv.constant0._Z10renderCUDAPK4int2PKjiiiPK6float2PK6float4PKfS9_6float3P6uchar3,"a",@progbits
	.sectionflags	@""
	.align	4
.nv.constant0._Z10renderCUDAPK4int2PKjiiiPK6float2PK6float4PKfS9_6float3P6uchar3:
	.zero		984


//--------------------- .nv.constant0._Z18identifyTileRangesiPmP4int2 --------------------------
	.section	.nv.constant0._Z18identifyTileRangesiPmP4int2,"a",@progbits
	.sectionflags	@""
	.align	4
.nv.constant0._Z18identifyTileRangesiPmP4int2:
	.zero		920


//--------------------- SYMBOLS --------------------------

	.type		.nv.reservedSmem.offset0,@object
	.size		.nv.reservedSmem.offset0,0x4
